	.target	sm_80

	.elftype	@"ET_EXEC"


//--------------------- .note.nv.tkinfo           --------------------------
	.section	.note.nv.tkinfo,"",@"SHT_NOTE"
	.sectionflags	@"SHF_NOTE_NV_TKINFO"
	.tkinfo
        /*0018*/ 	.word	0x00000002
        /*0030*/ 	.string	""
        /*0030*/ 	.string	"ptxas"
        /*0030*/ 	.string	"Cuda compilation tools, release 13.0, V13.0.88"
        /*0030*/ 	.string	"Build cuda_13.0.r13.0/compiler.36424714_0"
        /*0030*/ 	.string	"-v  -suppress-debug-info  -lineinfo  -arch sm_80 "



//--------------------- .note.nv.cuinfo           --------------------------
	.section	.note.nv.cuinfo,"",@"SHT_NOTE"
	.sectionflags	@"SHF_NOTE_NV_CUINFO"
        /*0018*/ 	.short	0x0002
        /*001a*/ 	.short	0x0050
        /*001c*/ 	.short	0x0082
	.zero		2


//--------------------- .nv.info                  --------------------------
	.section	.nv.info,"",@"SHT_CUDA_INFO"
	.align	4


	//----- nvinfo : EIATTR_REGCOUNT
	.align		4
        /*0000*/ 	.byte	0x04, 0x2f
        /*0002*/ 	.short	(.L_1 - .L_0)
	.align		4
.L_0:
        /*0004*/ 	.word	index@(matmul_kernel)
        /*0008*/ 	.word	0x000000ff


	//----- nvinfo : EIATTR_FRAME_SIZE
	.align		4
.L_1:
        /*000c*/ 	.byte	0x04, 0x11
        /*000e*/ 	.short	(.L_3 - .L_2)
	.align		4
.L_2:
        /*0010*/ 	.word	index@(matmul_kernel)
        /*0014*/ 	.word	0x00000000


	//----- nvinfo : EIATTR_MIN_STACK_SIZE
	.align		4
.L_3:
        /*0018*/ 	.byte	0x04, 0x12
        /*001a*/ 	.short	(.L_5 - .L_4)
	.align		4
.L_4:
        /*001c*/ 	.word	index@(matmul_kernel)
        /*0020*/ 	.word	0x00000000
.L_5:


//--------------------- .nv.info.matmul_kernel    --------------------------
	.section	.nv.info.matmul_kernel,"",@"SHT_CUDA_INFO"
	.sectionflags	@""
	.align	4


	//----- nvinfo : EIATTR_CUDA_API_VERSION
	.align		4
        /*0000*/ 	.byte	0x04, 0x37
        /*0002*/ 	.short	(.L_7 - .L_6)
.L_6:
        /*0004*/ 	.word	0x00000082


	//----- nvinfo : EIATTR_SW2861232_WAR
	.align		4
.L_7:
        /*0008*/ 	.byte	0x01, 0x35
	.zero		2


	//----- nvinfo : EIATTR_PARAM_CBANK
	.align		4
        /*000c*/ 	.byte	0x04, 0x0a
        /*000e*/ 	.short	(.L_9 - .L_8)
	.align		4
.L_8:
        /*0010*/ 	.word	index@(.nv.constant0.matmul_kernel)
        /*0014*/ 	.short	0x0160
        /*0016*/ 	.short	0x0050


	//----- nvinfo : EIATTR_CBANK_PARAM_SIZE
	.align		4
.L_9:
        /*0018*/ 	.byte	0x03, 0x19
        /*001a*/ 	.short	0x0050


	//----- nvinfo : EIATTR_KPARAM_INFO
	.align		4
        /*001c*/ 	.byte	0x04, 0x17
        /*001e*/ 	.short	(.L_11 - .L_10)
.L_10:
        /*0020*/ 	.word	0x00000000
        /*0024*/ 	.short	0x000d
        /*0026*/ 	.short	0x0048
        /*0028*/ 	.byte	0x00, 0xf4, 0x21, 0x00


	//----- nvinfo : EIATTR_KPARAM_INFO
	.align		4
.L_11:
        /*002c*/ 	.byte	0x04, 0x17
        /*002e*/ 	.short	(.L_13 - .L_12)
.L_12:
        /*0030*/ 	.word	0x00000000
        /*0034*/ 	.short	0x000c
        /*0036*/ 	.short	0x0040
        /*0038*/ 	.byte	0x00, 0xf4, 0x21, 0x00


	//----- nvinfo : EIATTR_KPARAM_INFO
	.align		4
.L_13:
        /*003c*/ 	.byte	0x04, 0x17
        /*003e*/ 	.short	(.L_15 - .L_14)
.L_14:
        /*0040*/ 	.word	0x00000000
        /*0044*/ 	.short	0x000b
        /*0046*/ 	.short	0x0038
        /*0048*/ 	.byte	0x00, 0xf0, 0x11, 0x00


	//----- nvinfo : EIATTR_KPARAM_INFO
	.align		4
.L_15:
        /*004c*/ 	.byte	0x04, 0x17
        /*004e*/ 	.short	(.L_17 - .L_16)
.L_16:
        /*0050*/ 	.word	0x00000000
        /*0054*/ 	.short	0x000a
        /*0056*/ 	.short	0x0034
        /*0058*/ 	.byte	0x00, 0xf0, 0x11, 0x00


	//----- nvinfo : EIATTR_KPARAM_INFO
	.align		4
.L_17:
        /*005c*/ 	.byte	0x04, 0x17
        /*005e*/ 	.short	(.L_19 - .L_18)
.L_18:
        /*0060*/ 	.word	0x00000000
        /*0064*/ 	.short	0x0009
        /*0066*/ 	.short	0x0030
        /*0068*/ 	.byte	0x00, 0xf0, 0x11, 0x00


	//----- nvinfo : EIATTR_KPARAM_INFO
	.align		4
.L_19:
        /*006c*/ 	.byte	0x04, 0x17
        /*006e*/ 	.short	(.L_21 - .L_20)
.L_20:
        /*0070*/ 	.word	0x00000000
        /*0074*/ 	.short	0x0008
        /*0076*/ 	.short	0x002c
        /*0078*/ 	.byte	0x00, 0xf0, 0x11, 0x00


	//----- nvinfo : EIATTR_KPARAM_INFO
	.align		4
.L_21:
        /*007c*/ 	.byte	0x04, 0x17
        /*007e*/ 	.short	(.L_23 - .L_22)
.L_22:
        /*0080*/ 	.word	0x00000000
        /*0084*/ 	.short	0x0007
        /*0086*/ 	.short	0x0028
        /*0088*/ 	.byte	0x00, 0xf0, 0x11, 0x00


	//----- nvinfo : EIATTR_KPARAM_INFO
	.align		4
.L_23:
        /*008c*/ 	.byte	0x04, 0x17
        /*008e*/ 	.short	(.L_25 - .L_24)
.L_24:
        /*0090*/ 	.word	0x00000000
        /*0094*/ 	.short	0x0006
        /*0096*/ 	.short	0x0024
        /*0098*/ 	.byte	0x00, 0xf0, 0x11, 0x00


	//----- nvinfo : EIATTR_KPARAM_INFO
	.align		4
.L_25:
        /*009c*/ 	.byte	0x04, 0x17
        /*009e*/ 	.short	(.L_27 - .L_26)
.L_26:
        /*00a0*/ 	.word	0x00000000
        /*00a4*/ 	.short	0x0005
        /*00a6*/ 	.short	0x0020
        /*00a8*/ 	.byte	0x00, 0xf0, 0x11, 0x00


	//----- nvinfo : EIATTR_KPARAM_INFO
	.align		4
.L_27:
        /*00ac*/ 	.byte	0x04, 0x17
        /*00ae*/ 	.short	(.L_29 - .L_28)
.L_28:
        /*00b0*/ 	.word	0x00000000
        /*00b4*/ 	.short	0x0004
        /*00b6*/ 	.short	0x001c
        /*00b8*/ 	.byte	0x00, 0xf0, 0x11, 0x00


	//----- nvinfo : EIATTR_KPARAM_INFO
	.align		4
.L_29:
        /*00bc*/ 	.byte	0x04, 0x17
        /*00be*/ 	.short	(.L_31 - .L_30)
.L_30:
        /*00c0*/ 	.word	0x00000000
        /*00c4*/ 	.short	0x0003
        /*00c6*/ 	.short	0x0018
        /*00c8*/ 	.byte	0x00, 0xf0, 0x11, 0x00


	//----- nvinfo : EIATTR_KPARAM_INFO
	.align		4
.L_31:
        /*00cc*/ 	.byte	0x04, 0x17
        /*00ce*/ 	.short	(.L_33 - .L_32)
.L_32:
        /*00d0*/ 	.word	0x00000000
        /*00d4*/ 	.short	0x0002
        /*00d6*/ 	.short	0x0010
        /*00d8*/ 	.byte	0x00, 0xf4, 0x21, 0x00


	//----- nvinfo : EIATTR_KPARAM_INFO
	.align		4
.L_33:
        /*00dc*/ 	.byte	0x04, 0x17
        /*00de*/ 	.short	(.L_35 - .L_34)
.L_34:
        /*00e0*/ 	.word	0x00000000
        /*00e4*/ 	.short	0x0001
        /*00e6*/ 	.short	0x0008
        /*00e8*/ 	.byte	0x00, 0xf4, 0x21, 0x00


	//----- nvinfo : EIATTR_KPARAM_INFO
	.align		4
.L_35:
        /*00ec*/ 	.byte	0x04, 0x17
        /*00ee*/ 	.short	(.L_37 - .L_36)
.L_36:
        /*00f0*/ 	.word	0x00000000
        /*00f4*/ 	.short	0x0000
        /*00f6*/ 	.short	0x0000
        /*00f8*/ 	.byte	0x00, 0xf4, 0x21, 0x00


	//----- nvinfo : EIATTR_MAXREG_COUNT
	.align		4
.L_37:
        /*00fc*/ 	.byte	0x03, 0x1b
        /*00fe*/ 	.short	0x00ff


	//----- nvinfo : EIATTR_NUM_BARRIERS
	.align		4
        /*0100*/ 	.byte	0x02, 0x4c
        /*0102*/ 	.byte	0x01
	.zero		1


	//----- nvinfo : EIATTR_MERCURY_ISA_VERSION
	.align		4
        /*0104*/ 	.byte	0x03, 0x5f
        /*0106*/ 	.short	0x0000


	//----- nvinfo : EIATTR_EXIT_INSTR_OFFSETS
	.align		4
        /*0108*/ 	.byte	0x04, 0x1c
        /*010a*/ 	.short	(.L_39 - .L_38)


	//   ....[0]....
.L_38:
        /*010c*/ 	.word	0x00004c40


	//   ....[1]....
        /*0110*/ 	.word	0x00004c70


	//----- nvinfo : EIATTR_REQNTID
	.align		4
.L_39:
        /*0114*/ 	.byte	0x04, 0x10
        /*0116*/ 	.short	(.L_41 - .L_40)
.L_40:
        /*0118*/ 	.word	0x00000100
        /*011c*/ 	.word	0x00000001
        /*0120*/ 	.word	0x00000001
.L_41:


//--------------------- .nv.callgraph             --------------------------
	.section	.nv.callgraph,"",@"SHT_CUDA_CALLGRAPH"
	.align	4
	.sectionentsize	8
	.align		4
        /*0000*/ 	.word	0x00000000
	.align		4
        /*0004*/ 	.word	0xffffffff
	.align		4
        /*0008*/ 	.word	0x00000000
	.align		4
        /*000c*/ 	.word	0xfffffffe
	.align		4
        /*0010*/ 	.word	0x00000000
	.align		4
        /*0014*/ 	.word	0xfffffffd
	.align		4
        /*0018*/ 	.word	0x00000000
	.align		4
        /*001c*/ 	.word	0xfffffffc


//--------------------- .nv.rel.action            --------------------------
	.section	.nv.rel.action,"",@"SHT_CUDA_RELOCINFO"
	.align	8
	.sectionentsize	8
        /*0000*/ 	.byte	0x73, 0x00, 0x00, 0x00, 0x00, 0x00, 0x00, 0x00, 0x00, 0x00, 0x00, 0x11, 0x25, 0x00, 0x05, 0x36


//--------------------- .nv.constant0.matmul_kernel --------------------------
	.section	.nv.constant0.matmul_kernel,"a",@progbits
	.sectionflags	@""
	.align	4
.nv.constant0.matmul_kernel:
	.zero		432


//--------------------- .text.matmul_kernel       --------------------------
	.section	.text.matmul_kernel,"ax",@progbits
	.sectioninfo	@"SHI_REGISTERS=255"
	.align	128
        .global         matmul_kernel
        .type           matmul_kernel,@function
        .size           matmul_kernel,(.L_x_4 - matmul_kernel)
        .other          matmul_kernel,@"STO_CUDA_ENTRY STV_DEFAULT"
matmul_kernel:
.text.matmul_kernel:
[----:B------:R-:W-:Y:S02]  /*0000*/  IMAD.MOV.U32 R1, RZ, RZ, c[0x0][0x28] ;  /* 0x00000a00ff017624 */ /* 0x000fe400078e00ff */
[----:B------:R-:W-:Y:S01]  /*0010*/  IMAD.MOV.U32 R0, RZ, RZ, 0x1f ;  /* 0x0000001fff007424 */ /* 0x000fe200078e00ff */
[----:B------:R-:W0:Y:S01]  /*0020*/  S2R R5, SR_CTAID.X ;  /* 0x0000000000057919 */ /* 0x000e220000002500 */
[----:B------:R-:W-:Y:S01]  /*0030*/  IMAD.MOV.U32 R116, RZ, RZ, c[0x0][0x180] ;  /* 0x00006000ff747624 */ /* 0x000fe200078e00ff */
[----:B------:R-:W-:Y:S01]  /*0040*/  ULDC.64 UR6, c[0x0][0x118] ;  /* 0x0000460000067ab9 */ /* 0x000fe20000000a00 */
[----:B------:R-:W-:Y:S01]  /*0050*/  CS2R R84, SRZ ;  /* 0x0000000000547805 */ /* 0x000fe2000001ff00 */
[----:B------:R-:W-:Y:S01]  /*0060*/  IADD3 R0, R0, c[0x0][0x17c], RZ ;  /* 0x00005f0000007a10 */ /* 0x000fe20007ffe0ff */
[----:B------:R-:W1:Y:S01]  /*0070*/  S2R R45, SR_TID.X ;  /* 0x00000000002d7919 */ /* 0x000e620000002100 */
[----:B------:R-:W-:Y:S01]  /*0080*/  IADD3 R116, R116, 0x7f, RZ ;  /* 0x0000007f74747810 */ /* 0x000fe20007ffe0ff */
[----:B------:R-:W-:Y:S01]  /*0090*/  CS2R R72, SRZ ;  /* 0x0000000000487805 */ /* 0x000fe2000001ff00 */
[----:B------:R-:W-:Y:S01]  /*00a0*/  SHF.R.S32.HI R3, RZ, 0x1f, R0 ;  /* 0x0000001fff037819 */ /* 0x000fe20000011400 */
[----:B------:R-:W-:Y:S01]  /*00b0*/  CS2R R86, SRZ ;  /* 0x0000000000567805 */ /* 0x000fe2000001ff00 */
[----:B------:R-:W-:-:S02]  /*00c0*/  CS2R R74, SRZ ;  /* 0x00000000004a7805 */ /* 0x000fc4000001ff00 */
[----:B------:R-:W-:-:S04]  /*00d0*/  LEA.HI R3, R3, R0, RZ, 0x5 ;  /* 0x0000000003037211 */ /* 0x000fc800078f28ff */
[----:B------:R-:W-:-:S05]  /*00e0*/  SHF.R.S32.HI R3, RZ, 0x5, R3 ;  /* 0x00000005ff037819 */ /* 0x000fca0000011403 */
[----:B------:R-:W-:Y:S01]  /*00f0*/  IMAD.SHL.U32 R4, R3, 0x8, RZ ;  /* 0x0000000803047824 */ /* 0x000fe200078e00ff */
[----:B0-----:R-:W-:-:S04]  /*0100*/  IABS R8, R5 ;  /* 0x0000000500087213 */ /* 0x001fc80000000000 */
[-C--:B------:R-:W-:Y:S02]  /*0110*/  IABS R7, R4.reuse ;  /* 0x0000000400077213 */ /* 0x080fe40000000000 */
[----:B------:R-:W-:Y:S02]  /*0120*/  IABS R10, R4 ;  /* 0x00000004000a7213 */ /* 0x000fe40000000000 */
[----:B------:R-:W0:Y:S01]  /*0130*/  I2F.RP R0, R7 ;  /* 0x0000000700007306 */ /* 0x000e220000209400 */
[----:B-1----:R-:W-:-:S07]  /*0140*/  LOP3.LUT R46, R45, 0x7f, RZ, 0xc0, !PT ;  /* 0x0000007f2d2e7812 */ /* 0x002fce00078ec0ff */
[----:B0-----:R-:W0:Y:S02]  /*0150*/  MUFU.RCP R0, R0 ;  /* 0x0000000000007308 */ /* 0x001e240000001000 */
[----:B0-----:R-:W-:Y:S01]  /*0160*/  IADD3 R2, R0, 0xffffffe, RZ ;  /* 0x0ffffffe00027810 */ /* 0x001fe20007ffe0ff */
[----:B------:R-:W-:-:S05]  /*0170*/  IMAD.MOV R0, RZ, RZ, -R10 ;  /* 0x000000ffff007224 */ /* 0x000fca00078e0a0a */
[----:B------:R0:W1:Y:S02]  /*0180*/  F2I.FTZ.U32.TRUNC.NTZ R3, R2 ;  /* 0x0000000200037305 */ /* 0x000064000021f000 */
[----:B0-----:R-:W-:Y:S02]  /*0190*/  IMAD.MOV.U32 R2, RZ, RZ, RZ ;  /* 0x000000ffff027224 */ /* 0x001fe400078e00ff */
[----:B-1----:R-:W-:-:S04]  /*01a0*/  IMAD.MOV R6, RZ, RZ, -R3 ;  /* 0x000000ffff067224 */ /* 0x002fc800078e0a03 */
[----:B------:R-:W-:Y:S02]  /*01b0*/  IMAD R9, R6, R7, RZ ;  /* 0x0000000706097224 */ /* 0x000fe400078e02ff */
[----:B------:R-:W-:Y:S02]  /*01c0*/  IMAD.MOV.U32 R6, RZ, RZ, R8 ;  /* 0x000000ffff067224 */ /* 0x000fe400078e0008 */
[----:B------:R-:W-:-:S06]  /*01d0*/  IMAD.HI.U32 R3, R3, R9, R2 ;  /* 0x0000000903037227 */ /* 0x000fcc00078e0002 */
[----:B------:R-:W-:-:S04]  /*01e0*/  IMAD.HI.U32 R3, R3, R6, RZ ;  /* 0x0000000603037227 */ /* 0x000fc800078e00ff */
[----:B------:R-:W-:-:S05]  /*01f0*/  IMAD R0, R3, R0, R6 ;  /* 0x0000000003007224 */ /* 0x000fca00078e0206 */
[----:B------:R-:W-:-:S13]  /*0200*/  ISETP.GT.U32.AND P1, PT, R7, R0, PT ;  /* 0x000000000700720c */ /* 0x000fda0003f24070 */
[----:B------:R-:W-:Y:S01]  /*0210*/  @!P1 IMAD.IADD R0, R0, 0x1, -R7 ;  /* 0x0000000100009824 */ /* 0x000fe200078e0a07 */
[----:B------:R-:W-:Y:S02]  /*0220*/  @!P1 IADD3 R3, R3, 0x1, RZ ;  /* 0x0000000103039810 */ /* 0x000fe40007ffe0ff */
[----:B------:R-:W-:Y:S02]  /*0230*/  ISETP.NE.AND P1, PT, R4, RZ, PT ;  /* 0x000000ff0400720c */ /* 0x000fe40003f25270 */
[----:B------:R-:W-:Y:S02]  /*0240*/  ISETP.GE.U32.AND P0, PT, R0, R7, PT ;  /* 0x000000070000720c */ /* 0x000fe40003f06070 */
[----:B------:R-:W-:-:S04]  /*0250*/  LOP3.LUT R0, R5, R4, RZ, 0x3c, !PT ;  /* 0x0000000405007212 */ /* 0x000fc800078e3cff */
[----:B------:R-:W-:Y:S01]  /*0260*/  ISETP.GE.AND P2, PT, R0, RZ, PT ;  /* 0x000000ff0000720c */ /* 0x000fe20003f46270 */
[----:B------:R-:W-:-:S05]  /*0270*/  IMAD.MOV.U32 R0, RZ, RZ, c[0x0][0x178] ;  /* 0x00005e00ff007624 */ /* 0x000fca00078e00ff */
[----:B------:R-:W-:Y:S02]  /*0280*/  IADD3 R0, R0, 0x7f, RZ ;  /* 0x0000007f00007810 */ /* 0x000fe40007ffe0ff */
[----:B------:R-:W-:-:S05]  /*0290*/  @P0 IADD3 R3, R3, 0x1, RZ ;  /* 0x0000000103030810 */ /* 0x000fca0007ffe0ff */
[----:B------:R-:W-:Y:S01]  /*02a0*/  IMAD.MOV.U32 R2, RZ, RZ, R3 ;  /* 0x000000ffff027224 */ /* 0x000fe200078e0003 */
[----:B------:R-:W-:-:S03]  /*02b0*/  SHF.R.S32.HI R3, RZ, 0x1f, R0 ;  /* 0x0000001fff037819 */ /* 0x000fc60000011400 */
[----:B------:R-:W-:Y:S01]  /*02c0*/  @!P2 IMAD.MOV R2, RZ, RZ, -R2 ;  /* 0x000000ffff02a224 */ /* 0x000fe200078e0a02 */
[----:B------:R-:W-:Y:S02]  /*02d0*/  @!P1 LOP3.LUT R2, RZ, R4, RZ, 0x33, !PT ;  /* 0x00000004ff029212 */ /* 0x000fe400078e33ff */
[----:B------:R-:W-:-:S03]  /*02e0*/  LEA.HI R3, R3, R0, RZ, 0x7 ;  /* 0x0000000003037211 */ /* 0x000fc600078f38ff */
[----:B------:R-:W-:Y:S02]  /*02f0*/  IMAD.SHL.U32 R18, R2, 0x8, RZ ;  /* 0x0000000802127824 */ /* 0x000fe400078e00ff */
[----:B------:R-:W-:-:S03]  /*0300*/  IMAD.MOV R2, RZ, RZ, -R2 ;  /* 0x000000ffff027224 */ /* 0x000fc600078e0a02 */
[----:B------:R-:W-:Y:S01]  /*0310*/  LEA.HI.SX32 R3, R3, -R18, 0x19 ;  /* 0x8000001203037211 */ /* 0x000fe200078fcaff */
[----:B------:R-:W-:-:S03]  /*0320*/  IMAD R4, R4, R2, R5 ;  /* 0x0000000204047224 */ /* 0x000fc600078e0205 */
[----:B------:R-:W-:Y:S02]  /*0330*/  IMNMX R11, R3, 0x8, PT ;  /* 0x00000008030b7817 */ /* 0x000fe40003800200 */
[----:B------:R-:W-:Y:S02]  /*0340*/  IABS R9, R4 ;  /* 0x0000000400097213 */ /* 0x000fe40000000000 */
[----:B------:R-:W-:-:S04]  /*0350*/  IABS R7, R11 ;  /* 0x0000000b00077213 */ /* 0x000fc80000000000 */
[----:B------:R-:W0:Y:S08]  /*0360*/  I2F.RP R0, R7 ;  /* 0x0000000700007306 */ /* 0x000e300000209400 */
[----:B0-----:R-:W0:Y:S02]  /*0370*/  MUFU.RCP R0, R0 ;  /* 0x0000000000007308 */ /* 0x001e240000001000 */
[----:B0-----:R-:W-:-:S06]  /*0380*/  IADD3 R3, R0, 0xffffffe, RZ ;  /* 0x0ffffffe00037810 */ /* 0x001fcc0007ffe0ff */
[----:B------:R-:W0:Y:S02]  /*0390*/  F2I.FTZ.U32.TRUNC.NTZ R3, R3 ;  /* 0x0000000300037305 */ /* 0x000e24000021f000 */
[----:B0-----:R-:W-:-:S04]  /*03a0*/  IMAD.MOV R6, RZ, RZ, -R3 ;  /* 0x000000ffff067224 */ /* 0x001fc800078e0a03 */
[----:B------:R-:W-:Y:S01]  /*03b0*/  IMAD.MOV.U32 R2, RZ, RZ, R6 ;  /* 0x000000ffff027224 */ /* 0x000fe200078e0006 */
[----:B------:R-:W-:-:S03]  /*03c0*/  IABS R6, R11 ;  /* 0x0000000b00067213 */ /* 0x000fc60000000000 */
[----:B------:R-:W-:Y:S02]  /*03d0*/  IMAD R5, R2, R7, RZ ;  /* 0x0000000702057224 */ /* 0x000fe400078e02ff */
[----:B------:R-:W-:Y:S02]  /*03e0*/  IMAD.MOV.U32 R2, RZ, RZ, RZ ;  /* 0x000000ffff027224 */ /* 0x000fe400078e00ff */
[----:B------:R-:W-:Y:S02]  /*03f0*/  IMAD.MOV R0, RZ, RZ, -R6 ;  /* 0x000000ffff007224 */ /* 0x000fe400078e0a06 */
        /* <DEDUP_REMOVED lines=9> */
[----:B------:R-:W-:-:S07]  /*0490*/  ISETP.GE.AND P2, PT, R0, RZ, PT ;  /* 0x000000ff0000720c */ /* 0x000fce0003f46270 */
[----:B------:R-:W-:Y:S02]  /*04a0*/  @P0 IADD3 R2, R2, 0x1, RZ ;  /* 0x0000000102020810 */ /* 0x000fe40007ffe0ff */
[----:B------:R-:W-:-:S04]  /*04b0*/  ISETP.GE.AND P0, PT, R116, 0x80, PT ;  /* 0x000000807400780c */ /* 0x000fc80003f06270 */
[----:B------:R-:W-:Y:S01]  /*04c0*/  @!P2 IMAD.MOV R2, RZ, RZ, -R2 ;  /* 0x000000ffff02a224 */ /* 0x000fe200078e0a02 */
[----:B------:R-:W-:-:S05]  /*04d0*/  @!P1 LOP3.LUT R2, RZ, R11, RZ, 0x33, !PT ;  /* 0x0000000bff029212 */ /* 0x000fca00078e33ff */
[----:B------:R-:W-:Y:S02]  /*04e0*/  IMAD.MOV R0, RZ, RZ, -R2 ;  /* 0x000000ffff007224 */ /* 0x000fe400078e0a02 */
[----:B------:R-:W-:Y:S02]  /*04f0*/  IMAD.SHL.U32 R17, R2, 0x20, RZ ;  /* 0x0000002002117824 */ /* 0x000fe400078e00ff */
[----:B------:R-:W-:-:S04]  /*0500*/  IMAD R0, R11, R0, R4 ;  /* 0x000000000b007224 */ /* 0x000fc800078e0204 */
[----:B------:R-:W-:Y:S01]  /*0510*/  IMAD.IADD R18, R18, 0x1, R0 ;  /* 0x0000000112127824 */ /* 0x000fe200078e0200 */
[----:B------:R-:W-:-:S03]  /*0520*/  SHF.R.U32.HI R0, RZ, 0x7, R45 ;  /* 0x00000007ff007819 */ /* 0x000fc6000001162d */
[----:B------:R-:W-:Y:S01]  /*0530*/  IMAD R18, R18, 0x80, R46 ;  /* 0x0000008012127824 */ /* 0x000fe200078e022e */
[----:B------:R-:W-:-:S04]  /*0540*/  SGXT.U32 R0, R0, 0x1 ;  /* 0x000000010000781a */ /* 0x000fc80000000000 */
[C---:B------:R-:W-:Y:S02]  /*0550*/  LOP3.LUT R2, R17.reuse, R0, RZ, 0xfc, !PT ;  /* 0x0000000011027212 */ /* 0x040fe400078efcff */
[C-C-:B------:R-:W-:Y:S02]  /*0560*/  LOP3.LUT R3, R17.reuse, 0x2, R0.reuse, 0xfe, !PT ;  /* 0x0000000211037812 */ /* 0x140fe400078efe00 */
[C-C-:B------:R-:W-:Y:S02]  /*0570*/  LOP3.LUT R4, R17.reuse, 0x4, R0.reuse, 0xfe, !PT ;  /* 0x0000000411047812 */ /* 0x140fe400078efe00 */
[C-C-:B------:R-:W-:Y:S02]  /*0580*/  LOP3.LUT R5, R17.reuse, 0x6, R0.reuse, 0xfe, !PT ;  /* 0x0000000611057812 */ /* 0x140fe400078efe00 */
[C-C-:B------:R-:W-:Y:S02]  /*0590*/  LOP3.LUT R6, R17.reuse, 0x8, R0.reuse, 0xfe, !PT ;  /* 0x0000000811067812 */ /* 0x140fe400078efe00 */
[----:B------:R-:W-:-:S02]  /*05a0*/  LOP3.LUT R7, R17, 0xa, R0, 0xfe, !PT ;  /* 0x0000000a11077812 */ /* 0x000fc400078efe00 */
[C-C-:B------:R-:W-:Y:S02]  /*05b0*/  LOP3.LUT R8, R17.reuse, 0xc, R0.reuse, 0xfe, !PT ;  /* 0x0000000c11087812 */ /* 0x140fe400078efe00 */
        /* <DEDUP_REMOVED lines=8> */
[----:B------:R-:W-:Y:S01]  /*0640*/  LOP3.LUT R17, R17, 0x1e, R0, 0xfe, !PT ;  /* 0x0000001e11117812 */ /* 0x000fe200078efe00 */
[----:B------:R-:W-:Y:S05]  /*0650*/  @!P0 BRA `(.L_x_0) ;  /* 0x00003de000008947 */ /* 0x000fea0003800000 */
[----:B------:R-:W-:Y:S01]  /*0660*/  IABS R43, c[0x0][0x17c] ;  /* 0x00005f00002b7a13 */ /* 0x000fe20000000000 */
[----:B------:R-:W-:Y:S01]  /*0670*/  CS2R R84, SRZ ;  /* 0x0000000000547805 */ /* 0x000fe2000001ff00 */
[----:B------:R-:W-:Y:S01]  /*0680*/  IABS R42, c[0x0][0x178] ;  /* 0x00005e00002a7a13 */ /* 0x000fe20000000000 */
[----:B------:R-:W-:Y:S01]  /*0690*/  CS2R R86, SRZ ;  /* 0x0000000000567805 */ /* 0x000fe2000001ff00 */
[----:B------:R-:W0:Y:S01]  /*06a0*/  I2F.RP R19, R43 ;  /* 0x0000002b00137306 */ /* 0x000e220000209400 */
[----:B------:R-:W-:Y:S01]  /*06b0*/  SHF.R.S32.HI R25, RZ, 0x1f, R116 ;  /* 0x0000001fff197819 */ /* 0x000fe20000011474 */
[----:B------:R-:W-:Y:S01]  /*06c0*/  CS2R R112, SRZ ;  /* 0x0000000000707805 */ /* 0x000fe2000001ff00 */
[----:B------:R-:W-:Y:S01]  /*06d0*/  IABS R26, R17 ;  /* 0x00000011001a7213 */ /* 0x000fe20000000000 */
[----:B------:R-:W-:Y:S01]  /*06e0*/  CS2R R114, SRZ ;  /* 0x0000000000727805 */ /* 0x000fe2000001ff00 */
[----:B------:R-:W-:Y:S01]  /*06f0*/  LEA.HI R116, R25, R116, RZ, 0x7 ;  /* 0x0000007419747211 */ /* 0x000fe200078f38ff */
[----:B------:R-:W-:Y:S01]  /*0700*/  CS2R R72, SRZ ;  /* 0x0000000000487805 */ /* 0x000fe2000001ff00 */
[----:B------:R-:W-:Y:S01]  /*0710*/  IABS R28, R14 ;  /* 0x0000000e001c7213 */ /* 0x000fe20000000000 */
[----:B------:R-:W1:Y:S01]  /*0720*/  I2F.RP R22, R42 ;  /* 0x0000002a00167306 */ /* 0x000e620000209400 */
[----:B------:R-:W-:Y:S01]  /*0730*/  IABS R31, R12 ;  /* 0x0000000c001f7213 */ /* 0x000fe20000000000 */
[----:B------:R-:W-:Y:S01]  /*0740*/  CS2R R74, SRZ ;  /* 0x00000000004a7805 */ /* 0x000fe2000001ff00 */
[----:B------:R-:W-:Y:S01]  /*0750*/  IABS R39, R2 ;  /* 0x0000000200277213 */ /* 0x000fe20000000000 */
[----:B------:R-:W-:Y:S01]  /*0760*/  CS2R R100, SRZ ;  /* 0x0000000000647805 */ /* 0x000fe2000001ff00 */
[----:B------:R-:W-:Y:S01]  /*0770*/  IABS R29, R13 ;  /* 0x0000000d001d7213 */ /* 0x000fe20000000000 */
[----:B------:R-:W-:Y:S01]  /*0780*/  CS2R R102, SRZ ;  /* 0x0000000000667805 */ /* 0x000fe2000001ff00 */
[----:B------:R-:W-:Y:S01]  /*0790*/  IABS R33, R11 ;  /* 0x0000000b00217213 */ /* 0x000fe20000000000 */
[----:B0-----:R-:W0:Y:S01]  /*07a0*/  MUFU.RCP R19, R19 ;  /* 0x0000001300137308 */ /* 0x001e220000001000 */
[----:B------:R-:W-:Y:S01]  /*07b0*/  IABS R35, R10 ;  /* 0x0000000a00237213 */ /* 0x000fe20000000000 */
[----:B------:R-:W-:Y:S01]  /*07c0*/  ULDC UR4, c[0x0][0x180] ;  /* 0x0000600000047ab9 */ /* 0x000fe20000000800 */
[----:B------:R-:W-:-:S02]  /*07d0*/  IABS R37, R7 ;  /* 0x0000000700257213 */ /* 0x000fc40000000000 */
[C---:B------:R-:W-:Y:S02]  /*07e0*/  LOP3.LUT R117, R0.reuse, 0x70, RZ, 0xfc, !PT ;  /* 0x0000007000757812 */ /* 0x040fe400078efcff */
[C---:B------:R-:W-:Y:S01]  /*07f0*/  LOP3.LUT R120, R0.reuse, 0x6a, RZ, 0xfc, !PT ;  /* 0x0000006a00787812 */ /* 0x040fe200078efcff */
[----:B-1----:R-:W1:Y:S01]  /*0800*/  MUFU.RCP R22, R22 ;  /* 0x0000001600167308 */ /* 0x002e620000001000 */
[C---:B------:R-:W-:Y:S02]  /*0810*/  LOP3.LUT R123, R0.reuse, 0x64, RZ, 0xfc, !PT ;  /* 0x00000064007b7812 */ /* 0x040fe400078efcff */
[C---:B------:R-:W-:Y:S02]  /*0820*/  LOP3.LUT R126, R0.reuse, 0x5e, RZ, 0xfc, !PT ;  /* 0x0000005e007e7812 */ /* 0x040fe400078efcff */
[C---:B------:R-:W-:Y:S02]  /*0830*/  LOP3.LUT R129, R0.reuse, 0x58, RZ, 0xfc, !PT ;  /* 0x0000005800817812 */ /* 0x040fe400078efcff */
[----:B------:R-:W-:-:S02]  /*0840*/  LOP3.LUT R132, R0, 0x52, RZ, 0xfc, !PT ;  /* 0x0000005200847812 */ /* 0x000fc400078efcff */
[----:B0-----:R-:W-:Y:S02]  /*0850*/  IADD3 R23, R19, 0xffffffe, RZ ;  /* 0x0ffffffe13177810 */ /* 0x001fe40007ffe0ff */
[----:B------:R-:W-:Y:S02]  /*0860*/  LOP3.LUT R19, R45, 0x80, RZ, 0xc0, !PT ;  /* 0x000000802d137812 */ /* 0x000fe400078ec0ff */
[----:B------:R-:W-:Y:S02]  /*0870*/  LOP3.LUT R119, R0, 0x6c, RZ, 0xfc, !PT ;  /* 0x0000006c00777812 */ /* 0x000fe400078efcff */
[----:B------:R-:W0:Y:S01]  /*0880*/  F2I.FTZ.U32.TRUNC.NTZ R23, R23 ;  /* 0x0000001700177305 */ /* 0x000e22000021f000 */
[----:B-1----:R-:W-:Y:S01]  /*0890*/  IADD3 R20, R22, 0xffffffe, RZ ;  /* 0x0ffffffe16147810 */ /* 0x002fe20007ffe0ff */
[----:B------:R-:W-:Y:S01]  /*08a0*/  IMAD.MOV.U32 R22, RZ, RZ, RZ ;  /* 0x000000ffff167224 */ /* 0x000fe200078e00ff */
[----:B------:R-:W-:Y:S02]  /*08b0*/  ISETP.NE.U32.AND P3, PT, R19, RZ, PT ;  /* 0x000000ff1300720c */ /* 0x000fe40003f65070 */
[----:B------:R-:W-:-:S02]  /*08c0*/  LOP3.LUT R19, R45, 0x7, RZ, 0xc0, !PT ;  /* 0x000000072d137812 */ /* 0x000fc400078ec0ff */
[C---:B------:R-:W-:Y:S01]  /*08d0*/  LOP3.LUT R118, R0.reuse, 0x6e, RZ, 0xfc, !PT ;  /* 0x0000006e00767812 */ /* 0x040fe200078efcff */
[----:B------:R1:W2:Y:S01]  /*08e0*/  F2I.FTZ.U32.TRUNC.NTZ R21, R20 ;  /* 0x0000001400157305 */ /* 0x0002a2000021f000 */
[C---:B------:R-:W-:Y:S01]  /*08f0*/  LOP3.LUT R122, R0.reuse, 0x66, RZ, 0xfc, !PT ;  /* 0x00000066007a7812 */ /* 0x040fe200078efcff */
[----:B------:R-:W-:Y:S01]  /*0900*/  IMAD R25, R19, 0x110, RZ ;  /* 0x0000011013197824 */ /* 0x000fe200078e02ff */
[C---:B------:R-:W-:Y:S02]  /*0910*/  LOP3.LUT R121, R0.reuse, 0x68, RZ, 0xfc, !PT ;  /* 0x0000006800797812 */ /* 0x040fe400078efcff */
[C---:B------:R-:W-:Y:S02]  /*0920*/  LOP3.LUT R125, R0.reuse, 0x60, RZ, 0xfc, !PT ;  /* 0x00000060007d7812 */ /* 0x040fe400078efcff */
[C---:B------:R-:W-:Y:S01]  /*0930*/  LOP3.LUT R124, R0.reuse, 0x62, RZ, 0xfc, !PT ;  /* 0x00000062007c7812 */ /* 0x040fe200078efcff */
[----:B0-----:R-:W-:Y:S01]  /*0940*/  IMAD.MOV R24, RZ, RZ, -R23 ;  /* 0x000000ffff187224 */ /* 0x001fe200078e0a17 */
[C---:B------:R-:W-:Y:S01]  /*0950*/  LOP3.LUT R128, R0.reuse, 0x5a, RZ, 0xfc, !PT ;  /* 0x0000005a00807812 */ /* 0x040fe200078efcff */
[----:B-1----:R-:W-:Y:S01]  /*0960*/  IMAD.SHL.U32 R20, R45, 0x2, RZ ;  /* 0x000000022d147824 */ /* 0x002fe200078e00ff */
[----:B------:R-:W-:Y:S01]  /*0970*/  LOP3.LUT R127, R0, 0x5c, RZ, 0xfc, !PT ;  /* 0x0000005c007f7812 */ /* 0x000fe200078efcff */
[----:B------:R-:W-:Y:S01]  /*0980*/  IMAD R27, R24, R43, RZ ;  /* 0x0000002b181b7224 */ /* 0x000fe200078e02ff */
[----:B------:R-:W-:-:S02]  /*0990*/  LOP3.LUT R131, R0, 0x54, RZ, 0xfc, !PT ;  /* 0x0000005400837812 */ /* 0x000fc400078efcff */
[----:B------:R-:W-:Y:S01]  /*09a0*/  LOP3.LUT R41, R25, 0x30, R20, 0x78, !PT ;  /* 0x0000003019297812 */ /* 0x000fe200078e7814 */
[----:B------:R-:W-:Y:S01]  /*09b0*/  IMAD.HI.U32 R22, R23, R27, R22 ;  /* 0x0000001b17167227 */ /* 0x000fe200078e0016 */
[----:B------:R-:W-:Y:S02]  /*09c0*/  SHF.R.U32.HI R23, RZ, 0x1, R45 ;  /* 0x00000001ff177819 */ /* 0x000fe4000001162d */
[----:B------:R-:W-:Y:S01]  /*09d0*/  IABS R27, R16 ;  /* 0x00000010001b7213 */ /* 0x000fe20000000000 */
[----:B--2---:R-:W-:Y:S01]  /*09e0*/  IMAD.MOV R19, RZ, RZ, -R21 ;  /* 0x000000ffff137224 */ /* 0x004fe200078e0a15 */
[----:B------:R-:W-:Y:S02]  /*09f0*/  LOP3.LUT R23, R23, 0x60, RZ, 0xc0, !PT ;  /* 0x0000006017177812 */ /* 0x000fe400078ec0ff */
[----:B------:R-:W-:Y:S02]  /*0a00*/  LOP3.LUT R130, R0, 0x56, RZ, 0xfc, !PT ;  /* 0x0000005600827812 */ /* 0x000fe400078efcff */
[----:B------:R-:W-:Y:S01]  /*0a10*/  LOP3.LUT R24, R23, 0x10, R20, 0xf8, !PT ;  /* 0x0000001017187812 */ /* 0x000fe200078ef814 */
[----:B------:R-:W-:Y:S01]  /*0a20*/  IMAD.HI.U32 R20, R22, R27, RZ ;  /* 0x0000001b16147227 */ /* 0x000fe200078e00ff */
[----:B------:R-:W-:-:S02]  /*0a30*/  LOP3.LUT R134, R0, 0x4e, RZ, 0xfc, !PT ;  /* 0x0000004e00867812 */ /* 0x000fc400078efcff */
[----:B------:R-:W-:Y:S01]  /*0a40*/  LOP3.LUT R40, R25, R24, RZ, 0x3c, !PT ;  /* 0x0000001819287212 */ /* 0x000fe200078e3cff */
[----:B------:R-:W-:Y:S01]  /*0a50*/  IMAD.MOV.U32 R23, RZ, RZ, R19 ;  /* 0x000000ffff177224 */ /* 0x000fe200078e0013 */
[----:B------:R-:W-:Y:S01]  /*0a60*/  IABS R25, R15 ;  /* 0x0000000f00197213 */ /* 0x000fe20000000000 */
[----:B------:R-:W-:Y:S01]  /*0a70*/  IMAD.HI.U32 R19, R22, R26, RZ ;  /* 0x0000001a16137227 */ /* 0x000fe200078e00ff */
[C---:B------:R-:W-:Y:S02]  /*0a80*/  LOP3.LUT R133, R0.reuse, 0x50, RZ, 0xfc, !PT ;  /* 0x0000005000857812 */ /* 0x040fe400078efcff */
[C---:B------:R-:W-:Y:S01]  /*0a90*/  LOP3.LUT R213, R0.reuse, 0x2, RZ, 0xfc, !PT ;  /* 0x0000000200d57812 */ /* 0x040fe200078efcff */
[----:B------:R-:W-:Y:S01]  /*0aa0*/  IMAD.MOV R24, RZ, RZ, -R20 ;  /* 0x000000ffff187224 */ /* 0x000fe200078e0a14 */
[C---:B------:R-:W-:Y:S01]  /*0ab0*/  LOP3.LUT R212, R0.reuse, 0x4, RZ, 0xfc, !PT ;  /* 0x0000000400d47812 */ /* 0x040fe200078efcff */
[----:B------:R-:W-:Y:S01]  /*0ac0*/  IMAD R23, R23, R42, RZ ;  /* 0x0000002a17177224 */ /* 0x000fe200078e02ff */
[C---:B------:R-:W-:Y:S01]  /*0ad0*/  LOP3.LUT R211, R0.reuse, 0x6, RZ, 0xfc, !PT ;  /* 0x0000000600d37812 */ /* 0x040fe200078efcff */
[----:B------:R-:W-:Y:S01]  /*0ae0*/  IMAD.MOV.U32 R20, RZ, RZ, RZ ;  /* 0x000000ffff147224 */ /* 0x000fe200078e00ff */
[C---:B------:R-:W-:Y:S01]  /*0af0*/  LOP3.LUT R209, R0.reuse, 0x8, RZ, 0xfc, !PT ;  /* 0x0000000800d17812 */ /* 0x040fe200078efcff */
[----:B------:R-:W-:Y:S01]  /*0b00*/  IMAD.MOV R19, RZ, RZ, -R19 ;  /* 0x000000ffff137224 */ /* 0x000fe200078e0a13 */
[C---:B------:R-:W-:Y:S01]  /*0b10*/  LOP3.LUT R208, R0.reuse, 0xa, RZ, 0xfc, !PT ;  /* 0x0000000a00d07812 */ /* 0x040fe200078efcff */
[----:B------:R-:W-:Y:S01]  /*0b20*/  IMAD.HI.U32 R20, R21, R23, R20 ;  /* 0x0000001715147227 */ /* 0x000fe200078e0014 */
[----:B------:R-:W-:-:S02]  /*0b30*/  LOP3.LUT R207, R0, 0xc, RZ, 0xfc, !PT ;  /* 0x0000000c00cf7812 */ /* 0x000fc400078efcff */
[C---:B------:R-:W-:Y:S01]  /*0b40*/  LOP3.LUT R206, R0.reuse, 0xe, RZ, 0xfc, !PT ;  /* 0x0000000e00ce7812 */ /* 0x040fe200078efcff */
[C---:B------:R-:W-:Y:S01]  /*0b50*/  IMAD R23, R43.reuse, R19, R26 ;  /* 0x000000132b177224 */ /* 0x040fe200078e021a */
[----:B------:R-:W-:Y:S01]  /*0b60*/  LOP3.LUT R205, R0, 0x10, RZ, 0xfc, !PT ;  /* 0x0000001000cd7812 */ /* 0x000fe200078efcff */
[----:B------:R-:W-:Y:S01]  /*0b70*/  IMAD.HI.U32 R19, R22, R25, RZ ;  /* 0x0000001916137227 */ /* 0x000fe200078e00ff */
[C---:B------:R-:W-:Y:S02]  /*0b80*/  LOP3.LUT R204, R0.reuse, 0x12, RZ, 0xfc, !PT ;  /* 0x0000001200cc7812 */ /* 0x040fe400078efcff */
[----:B------:R-:W-:Y:S01]  /*0b90*/  ISETP.GT.U32.AND P0, PT, R43, R23, PT ;  /* 0x000000172b00720c */ /* 0x000fe20003f04070 */
[----:B------:R-:W-:Y:S01]  /*0ba0*/  IMAD.MOV R26, RZ, RZ, -R19 ;  /* 0x000000ffff1a7224 */ /* 0x000fe200078e0a13 */
[----:B------:R-:W-:Y:S01]  /*0bb0*/  LOP3.LUT R203, R0, 0x14, RZ, 0xfc, !PT ;  /* 0x0000001400cb7812 */ /* 0x000fe200078efcff */
[----:B------:R-:W-:Y:S01]  /*0bc0*/  IMAD.HI.U32 R19, R22, R28, RZ ;  /* 0x0000001c16137227 */ /* 0x000fe200078e00ff */
[----:B------:R-:W-:-:S02]  /*0bd0*/  LOP3.LUT R202, R0, 0x16, RZ, 0xfc, !PT ;  /* 0x0000001600ca7812 */ /* 0x000fc400078efcff */
[C---:B------:R-:W-:Y:S01]  /*0be0*/  LOP3.LUT R201, R0.reuse, 0x18, RZ, 0xfc, !PT ;  /* 0x0000001800c97812 */ /* 0x040fe200078efcff */
[C---:B------:R-:W-:Y:S01]  /*0bf0*/  IMAD R25, R43.reuse, R26, R25 ;  /* 0x0000001a2b197224 */ /* 0x040fe200078e0219 */
[----:B------:R-:W-:Y:S01]  /*0c00*/  LOP3.LUT R200, R0, 0x1a, RZ, 0xfc, !PT ;  /* 0x0000001a00c87812 */ /* 0x000fe200078efcff */
[----:B------:R-:W-:Y:S01]  /*0c10*/  IMAD.HI.U32 R26, R22, R31, RZ ;  /* 0x0000001f161a7227 */ /* 0x000fe200078e00ff */
[C---:B------:R-:W-:Y:S02]  /*0c20*/  LOP3.LUT R199, R0.reuse, 0x1c, RZ, 0xfc, !PT ;  /* 0x0000001c00c77812 */ /* 0x040fe400078efcff */
[C---:B------:R-:W-:Y:S01]  /*0c30*/  ISETP.GT.U32.AND P2, PT, R43.reuse, R25, PT ;  /* 0x000000192b00720c */ /* 0x040fe20003f44070 */
[----:B------:R-:W-:Y:S01]  /*0c40*/  IMAD.MOV R19, RZ, RZ, -R19 ;  /* 0x000000ffff137224 */ /* 0x000fe200078e0a13 */
[C---:B------:R-:W-:Y:S01]  /*0c50*/  LOP3.LUT R198, R0.reuse, 0x1e, RZ, 0xfc, !PT ;  /* 0x0000001e00c67812 */ /* 0x040fe200078efcff */
[----:B------:R-:W-:Y:S01]  /*0c60*/  IMAD.MOV R32, RZ, RZ, -R26 ;  /* 0x000000ffff207224 */ /* 0x000fe200078e0a1a */
[C---:B------:R-:W-:Y:S01]  /*0c70*/  LOP3.LUT R197, R0.reuse, 0x20, RZ, 0xfc, !PT ;  /* 0x0000002000c57812 */ /* 0x040fe200078efcff */
[C---:B------:R-:W-:Y:S01]  /*0c80*/  IMAD R26, R43.reuse, R19, R28 ;  /* 0x000000132b1a7224 */ /* 0x040fe200078e021c */
[C---:B------:R-:W-:Y:S01]  /*0c90*/  LOP3.LUT R196, R0.reuse, 0x22, RZ, 0xfc, !PT ;  /* 0x0000002200c47812 */ /* 0x040fe200078efcff */
[----:B------:R-:W-:Y:S01]  /*0ca0*/  IMAD R28, R43, R32, R31 ;  /* 0x000000202b1c7224 */ /* 0x000fe200078e021f */
[----:B------:R-:W-:Y:S01]  /*0cb0*/  LOP3.LUT R195, R0, 0x24, RZ, 0xfc, !PT ;  /* 0x0000002400c37812 */ /* 0x000fe200078efcff */
[----:B------:R-:W-:Y:S01]  /*0cc0*/  IMAD.HI.U32 R32, R22, R39, RZ ;  /* 0x0000002716207227 */ /* 0x000fe200078e00ff */
[----:B------:R-:W-:-:S02]  /*0cd0*/  LOP3.LUT R193, R0, 0x26, RZ, 0xfc, !PT ;  /* 0x0000002600c17812 */ /* 0x000fc400078efcff */
[C---:B------:R-:W-:Y:S01]  /*0ce0*/  LOP3.LUT R191, R0.reuse, 0x28, RZ, 0xfc, !PT ;  /* 0x0000002800bf7812 */ /* 0x040fe200078efcff */
[----:B------:R-:W-:Y:S01]  /*0cf0*/  IMAD.MOV R44, RZ, RZ, -R32 ;  /* 0x000000ffff2c7224 */ /* 0x000fe200078e0a20 */
[C---:B------:R-:W-:Y:S01]  /*0d00*/  LOP3.LUT R189, R0.reuse, 0x2a, RZ, 0xfc, !PT ;  /* 0x0000002a00bd7812 */ /* 0x040fe200078efcff */
[C---:B------:R-:W-:Y:S01]  /*0d10*/  IMAD R24, R43.reuse, R24, R27 ;  /* 0x000000182b187224 */ /* 0x040fe200078e021b */
[----:B------:R-:W-:Y:S01]  /*0d20*/  LOP3.LUT R187, R0, 0x2c, RZ, 0xfc, !PT ;  /* 0x0000002c00bb7812 */ /* 0x000fe200078efcff */
[C---:B------:R-:W-:Y:S01]  /*0d30*/  IMAD R39, R43.reuse, R44, R39 ;  /* 0x0000002c2b277224 */ /* 0x040fe200078e0227 */
[----:B------:R-:W-:Y:S01]  /*0d40*/  IABS R44, R3 ;  /* 0x00000003002c7213 */ /* 0x000fe20000000000 */
[C---:B------:R-:W-:Y:S01]  /*0d50*/  IMAD.HI.U32 R21, R22.reuse, R29, RZ ;  /* 0x0000001d16157227 */ /* 0x040fe200078e00ff */
[C---:B------:R-:W-:Y:S02]  /*0d60*/  ISETP.GT.U32.AND P1, PT, R43.reuse, R24, PT ;  /* 0x000000182b00720c */ /* 0x040fe40003f24070 */
[----:B------:R-:W-:Y:S01]  /*0d70*/  ISETP.GT.U32.AND P4, PT, R43, R39, PT ;  /* 0x000000272b00720c */ /* 0x000fe20003f84070 */
[----:B------:R-:W-:Y:S01]  /*0d80*/  IMAD.HI.U32 R27, R22, R33, RZ ;  /* 0x00000021161b7227 */ /* 0x000fe200078e00ff */
[----:B------:R-:W-:-:S02]  /*0d90*/  LOP3.LUT R185, R0, 0x2e, RZ, 0xfc, !PT ;  /* 0x0000002e00b97812 */ /* 0x000fc400078efcff */
[C---:B------:R-:W-:Y:S01]  /*0da0*/  LOP3.LUT R183, R0.reuse, 0x30, RZ, 0xfc, !PT ;  /* 0x0000003000b77812 */ /* 0x040fe200078efcff */
[----:B------:R-:W-:Y:S01]  /*0db0*/  IMAD.MOV R30, RZ, RZ, -R21 ;  /* 0x000000ffff1e7224 */ /* 0x000fe200078e0a15 */
[C---:B------:R-:W-:Y:S01]  /*0dc0*/  LOP3.LUT R181, R0.reuse, 0x32, RZ, 0xfc, !PT ;  /* 0x0000003200b57812 */ /* 0x040fe200078efcff */
[----:B------:R-:W-:Y:S01]  /*0dd0*/  IMAD.MOV R34, RZ, RZ, -R27 ;  /* 0x000000ffff227224 */ /* 0x000fe200078e0a1b */
[C---:B------:R-:W-:Y:S01]  /*0de0*/  LOP3.LUT R179, R0.reuse, 0x34, RZ, 0xfc, !PT ;  /* 0x0000003400b37812 */ /* 0x040fe200078efcff */
[----:B------:R-:W-:Y:S01]  /*0df0*/  IMAD.MOV.U32 R21, RZ, RZ, R35 ;  /* 0x000000ffff157224 */ /* 0x000fe200078e0023 */
[----:B------:R-:W-:Y:S01]  /*0e00*/  IABS R35, R8 ;  /* 0x0000000800237213 */ /* 0x000fe20000000000 */
[C---:B------:R-:W-:Y:S01]  /*0e10*/  IMAD R27, R43.reuse, R30, R29 ;  /* 0x0000001e2b1b7224 */ /* 0x040fe200078e021d */
[----:B------:R-:W-:Y:S01]  /*0e20*/  LOP3.LUT R177, R0, 0x36, RZ, 0xfc, !PT ;  /* 0x0000003600b17812 */ /* 0x000fe200078efcff */
[----:B------:R-:W-:Y:S01]  /*0e30*/  IMAD R29, R43, R34, R33 ;  /* 0x000000222b1d7224 */ /* 0x000fe200078e0221 */
[----:B------:R-:W-:Y:S01]  /*0e40*/  IABS R33, R9 ;  /* 0x0000000900217213 */ /* 0x000fe20000000000 */
[----:B------:R-:W-:Y:S01]  /*0e50*/  IMAD.HI.U32 R19, R22, R21, RZ ;  /* 0x0000001516137227 */ /* 0x000fe200078e00ff */
[----:B------:R-:W-:-:S02]  /*0e60*/  LOP3.LUT R175, R0, 0x38, RZ, 0xfc, !PT ;  /* 0x0000003800af7812 */ /* 0x000fc400078efcff */
[C---:B------:R-:W-:Y:S01]  /*0e70*/  LOP3.LUT R173, R0.reuse, 0x3a, RZ, 0xfc, !PT ;  /* 0x0000003a00ad7812 */ /* 0x040fe200078efcff */
[----:B------:R-:W-:Y:S01]  /*0e80*/  @!P4 IMAD.IADD R39, R39, 0x1, -R43 ;  /* 0x000000012727c824 */ /* 0x000fe200078e0a2b */
[----:B------:R-:W-:Y:S01]  /*0e90*/  ISETP.GT.U32.AND P4, PT, R43, R27, PT ;  /* 0x0000001b2b00720c */ /* 0x000fe20003f84070 */
[----:B------:R-:W-:Y:S01]  /*0ea0*/  IMAD.MOV R30, RZ, RZ, -R19 ;  /* 0x000000ffff1e7224 */ /* 0x000fe200078e0a13 */
[C---:B------:R-:W-:Y:S01]  /*0eb0*/  LOP3.LUT R172, R0.reuse, 0x3c, RZ, 0xfc, !PT ;  /* 0x0000003c00ac7812 */ /* 0x040fe200078efcff */
[--C-:B------:R-:W-:Y:S01]  /*0ec0*/  @!P0 IMAD.IADD R23, R23, 0x1, -R43.reuse ;  /* 0x0000000117178824 */ /* 0x100fe200078e0a2b */
[----:B------:R-:W-:Y:S01]  /*0ed0*/  LOP3.LUT R171, R0, 0x3e, RZ, 0xfc, !PT ;  /* 0x0000003e00ab7812 */ /* 0x000fe200078efcff */
[----:B------:R-:W-:Y:S01]  /*0ee0*/  IMAD.HI.U32 R19, R22, R33, RZ ;  /* 0x0000002116137227 */ /* 0x000fe200078e00ff */
[----:B------:R-:W-:Y:S02]  /*0ef0*/  LOP3.LUT R168, R0, 0x40, RZ, 0xfc, !PT ;  /* 0x0000004000a87812 */ /* 0x000fe400078efcff */
[C---:B------:R-:W-:Y:S01]  /*0f00*/  ISETP.GT.U32.AND P0, PT, R43.reuse, R23, PT ;  /* 0x000000172b00720c */ /* 0x040fe20003f04070 */
[----:B------:R-:W-:Y:S01]  /*0f10*/  @!P1 IMAD.IADD R24, R24, 0x1, -R43 ;  /* 0x0000000118189824 */ /* 0x000fe200078e0a2b */
[C---:B------:R-:W-:Y:S01]  /*0f20*/  ISETP.GT.U32.AND P1, PT, R43.reuse, R39, PT ;  /* 0x000000272b00720c */ /* 0x040fe20003f24070 */
[C---:B------:R-:W-:Y:S01]  /*0f30*/  IMAD R30, R43.reuse, R30, R21 ;  /* 0x0000001e2b1e7224 */ /* 0x040fe200078e0215 */
[----:B------:R-:W-:Y:S01]  /*0f40*/  LOP3.LUT R140, R0, 0x42, RZ, 0xfc, !PT ;  /* 0x00000042008c7812 */ /* 0x000fe200078efcff */
[----:B------:R-:W-:Y:S01]  /*0f50*/  IMAD.MOV R34, RZ, RZ, -R19 ;  /* 0x000000ffff227224 */ /* 0x000fe200078e0a13 */
[----:B------:R-:W-:Y:S01]  /*0f60*/  IABS R19, R6 ;  /* 0x0000000600137213 */ /* 0x000fe20000000000 */
[----:B------:R-:W-:Y:S01]  /*0f70*/  IMAD.HI.U32 R21, R22, R35, RZ ;  /* 0x0000002316157227 */ /* 0x000fe200078e00ff */
[----:B------:R-:W-:-:S02]  /*0f80*/  ISETP.GT.U32.AND P6, PT, R43, R24, PT ;  /* 0x000000182b00720c */ /* 0x000fc40003fc4070 */
[----:B------:R-:W-:Y:S01]  /*0f90*/  LOP3.LUT R139, R0, 0x44, RZ, 0xfc, !PT ;  /* 0x00000044008b7812 */ /* 0x000fe200078efcff */
[----:B------:R-:W-:Y:S01]  /*0fa0*/  IMAD.HI.U32 R31, R22, R37, RZ ;  /* 0x00000025161f7227 */ /* 0x000fe200078e00ff */
[C---:B------:R-:W-:Y:S02]  /*0fb0*/  LOP3.LUT R138, R0.reuse, 0x46, RZ, 0xfc, !PT ;  /* 0x00000046008a7812 */ /* 0x040fe400078efcff */
[C---:B------:R-:W-:Y:S01]  /*0fc0*/  LOP3.LUT R137, R0.reuse, 0x48, RZ, 0xfc, !PT ;  /* 0x0000004800897812 */ /* 0x040fe200078efcff */
[----:B------:R-:W-:Y:S01]  /*0fd0*/  IMAD.MOV R36, RZ, RZ, -R21 ;  /* 0x000000ffff247224 */ /* 0x000fe200078e0a15 */
[C---:B------:R-:W-:Y:S01]  /*0fe0*/  LOP3.LUT R136, R0.reuse, 0x4a, RZ, 0xfc, !PT ;  /* 0x0000004a00887812 */ /* 0x040fe200078efcff */
[----:B------:R-:W-:Y:S01]  /*0ff0*/  IMAD.MOV R38, RZ, RZ, -R31 ;  /* 0x000000ffff267224 */ /* 0x000fe200078e0a1f */
[----:B------:R-:W-:Y:S01]  /*1000*/  IABS R31, R18 ;  /* 0x00000012001f7213 */ /* 0x000fe20000000000 */
[----:B------:R-:W-:Y:S01]  /*1010*/  IMAD.MOV.U32 R21, RZ, RZ, R19 ;  /* 0x000000ffff157224 */ /* 0x000fe200078e0013 */
[----:B------:R-:W-:Y:S01]  /*1020*/  LOP3.LUT R135, R0, 0x4c, RZ, 0xfc, !PT ;  /* 0x0000004c00877812 */ /* 0x000fe200078efcff */
[----:B------:R-:W-:Y:S01]  /*1030*/  IMAD R32, R43, R34, R33 ;  /* 0x000000222b207224 */ /* 0x000fe200078e0221 */
[----:B------:R-:W-:Y:S01]  /*1040*/  SHF.R.S32.HI R116, RZ, 0x7, R116 ;  /* 0x00000007ff747819 */ /* 0x000fe20000011474 */
[----:B------:R-:W-:Y:S01]  /*1050*/  @!P2 IMAD.IADD R25, R25, 0x1, -R43 ;  /* 0x000000011919a824 */ /* 0x000fe200078e0a2b */
[C---:B------:R-:W-:Y:S01]  /*1060*/  ISETP.GT.U32.AND P2, PT, R43.reuse, R26, PT ;  /* 0x0000001a2b00720c */ /* 0x040fe20003f44070 */
[C---:B------:R-:W-:Y:S01]  /*1070*/  IMAD R34, R43.reuse, R38, R37 ;  /* 0x000000262b227224 */ /* 0x040fe200078e0225 */
[----:B------:R-:W-:Y:S01]  /*1080*/  IABS R37, R5 ;  /* 0x0000000500257213 */ /* 0x000fe20000000000 */
[----:B------:R-:W-:Y:S01]  /*1090*/  IMAD.HI.U32 R19, R22, R21, RZ ;  /* 0x0000001516137227 */ /* 0x000fe200078e00ff */
[----:B------:R-:W-:-:S02]  /*10a0*/  ISETP.GT.U32.AND P5, PT, R43, R25, PT ;  /* 0x000000192b00720c */ /* 0x000fc40003fa4070 */
[----:B------:R-:W-:Y:S01]  /*10b0*/  IABS R38, R4 ;  /* 0x0000000400267213 */ /* 0x000fe20000000000 */
[----:B------:R-:W-:Y:S01]  /*10c0*/  @!P1 IMAD.IADD R39, R39, 0x1, -R43 ;  /* 0x0000000127279824 */ /* 0x000fe200078e0a2b */
[C---:B------:R-:W-:Y:S01]  /*10d0*/  ISETP.GT.U32.AND P1, PT, R43.reuse, R28, PT ;  /* 0x0000001c2b00720c */ /* 0x040fe20003f24070 */
[----:B------:R-:W-:Y:S02]  /*10e0*/  IMAD R33, R43, R36, R35 ;  /* 0x000000242b217224 */ /* 0x000fe400078e0223 */
[----:B------:R-:W-:Y:S01]  /*10f0*/  @!P0 IMAD.IADD R23, R23, 0x1, -R43 ;  /* 0x0000000117178824 */ /* 0x000fe200078e0a2b */
[----:B------:R-:W-:Y:S01]  /*1100*/  ISETP.GT.U32.AND P0, PT, R43, R29, PT ;  /* 0x0000001d2b00720c */ /* 0x000fe20003f04070 */
[----:B------:R-:W-:Y:S02]  /*1110*/  IMAD.MOV R36, RZ, RZ, -R19 ;  /* 0x000000ffff247224 */ /* 0x000fe400078e0a13 */
[----:B------:R-:W-:-:S04]  /*1120*/  IMAD.HI.U32 R19, R22, R37, RZ ;  /* 0x0000002516137227 */ /* 0x000fc800078e00ff */
[----:B------:R-:W-:Y:S02]  /*1130*/  IMAD R35, R43, R36, R21 ;  /* 0x000000242b237224 */ /* 0x000fe400078e0215 */
[----:B------:R-:W-:Y:S02]  /*1140*/  IMAD.MOV R36, RZ, RZ, -R19 ;  /* 0x000000ffff247224 */ /* 0x000fe400078e0a13 */
[----:B------:R-:W-:Y:S01]  /*1150*/  @!P5 IMAD.IADD R25, R25, 0x1, -R43 ;  /* 0x000000011919d824 */ /* 0x000fe200078e0a2b */
[C---:B------:R-:W-:Y:S01]  /*1160*/  ISETP.GT.U32.AND P5, PT, R43.reuse, R32, PT ;  /* 0x000000202b00720c */ /* 0x040fe20003fa4070 */
[C---:B------:R-:W-:Y:S02]  /*1170*/  IMAD R36, R43.reuse, R36, R37 ;  /* 0x000000242b247224 */ /* 0x040fe400078e0225 */
[----:B------:R-:W-:Y:S01]  /*1180*/  @!P1 IMAD.IADD R28, R28, 0x1, -R43 ;  /* 0x000000011c1c9824 */ /* 0x000fe200078e0a2b */
[----:B------:R-:W-:Y:S01]  /*1190*/  ISETP.GT.U32.AND P1, PT, R43, R35, PT ;  /* 0x000000232b00720c */ /* 0x000fe20003f24070 */
[----:B------:R-:W-:-:S04]  /*11a0*/  IMAD.HI.U32 R21, R22, R38, RZ ;  /* 0x0000002616157227 */ /* 0x000fc800078e00ff */
[----:B------:R-:W-:Y:S01]  /*11b0*/  @!P0 IMAD.IADD R29, R29, 0x1, -R43 ;  /* 0x000000011d1d8824 */ /* 0x000fe200078e0a2b */
[----:B------:R-:W-:Y:S01]  /*11c0*/  ISETP.GT.U32.AND P0, PT, R43, R36, PT ;  /* 0x000000242b00720c */ /* 0x000fe20003f04070 */
[----:B------:R-:W-:-:S04]  /*11d0*/  IMAD.HI.U32 R22, R22, R44, RZ ;  /* 0x0000002c16167227 */ /* 0x000fc800078e00ff */
[----:B------:R-:W-:Y:S02]  /*11e0*/  IMAD.MOV R21, RZ, RZ, -R21 ;  /* 0x000000ffff157224 */ /* 0x000fe400078e0a15 */
[--C-:B------:R-:W-:Y:S01]  /*11f0*/  @!P4 IMAD.IADD R27, R27, 0x1, -R43.reuse ;  /* 0x000000011b1bc824 */ /* 0x100fe200078e0a2b */
[C---:B------:R-:W-:Y:S01]  /*1200*/  ISETP.GT.U32.AND P4, PT, R43.reuse, R34, PT ;  /* 0x000000222b00720c */ /* 0x040fe20003f84070 */
[----:B------:R-:W-:Y:S02]  /*1210*/  IMAD.MOV R22, RZ, RZ, -R22 ;  /* 0x000000ffff167224 */ /* 0x000fe400078e0a16 */
[C---:B------:R-:W-:Y:S02]  /*1220*/  IMAD R37, R43.reuse, R21, R38 ;  /* 0x000000152b257224 */ /* 0x040fe400078e0226 */
[----:B------:R-:W-:Y:S01]  /*1230*/  @!P6 IMAD.IADD R24, R24, 0x1, -R43 ;  /* 0x000000011818e824 */ /* 0x000fe200078e0a2b */
[C---:B------:R-:W-:Y:S01]  /*1240*/  ISETP.GT.U32.AND P6, PT, R43.reuse, R30, PT ;  /* 0x0000001e2b00720c */ /* 0x040fe20003fc4070 */
[----:B------:R-:W-:-:S02]  /*1250*/  IMAD R38, R43, R22, R44 ;  /* 0x000000162b267224 */ /* 0x000fc400078e022c */
[--C-:B------:R-:W-:Y:S02]  /*1260*/  @!P5 IMAD.IADD R32, R32, 0x1, -R43.reuse ;  /* 0x000000012020d824 */ /* 0x100fe400078e0a2b */
[--C-:B------:R-:W-:Y:S01]  /*1270*/  @!P1 IMAD.IADD R35, R35, 0x1, -R43.reuse ;  /* 0x0000000123239824 */ /* 0x100fe200078e0a2b */
[C---:B------:R-:W-:Y:S01]  /*1280*/  ISETP.GT.U32.AND P5, PT, R43.reuse, R38, PT ;  /* 0x000000262b00720c */ /* 0x040fe20003fa4070 */
[--C-:B------:R-:W-:Y:S01]  /*1290*/  @!P2 IMAD.IADD R26, R26, 0x1, -R43.reuse ;  /* 0x000000011a1aa824 */ /* 0x100fe200078e0a2b */
[C---:B------:R-:W-:Y:S01]  /*12a0*/  ISETP.GT.U32.AND P1, PT, R43.reuse, R27, PT ;  /* 0x0000001b2b00720c */ /* 0x040fe20003f24070 */
[--C-:B------:R-:W-:Y:S01]  /*12b0*/  @!P0 IMAD.IADD R36, R36, 0x1, -R43.reuse ;  /* 0x0000000124248824 */ /* 0x100fe200078e0a2b */
[C---:B------:R-:W-:Y:S01]  /*12c0*/  ISETP.GT.U32.AND P0, PT, R43.reuse, R28, PT ;  /* 0x0000001c2b00720c */ /* 0x040fe20003f04070 */
[----:B------:R-:W-:Y:S01]  /*12d0*/  @!P4 IMAD.IADD R34, R34, 0x1, -R43 ;  /* 0x000000012222c824 */ /* 0x000fe200078e0a2b */
[C---:B------:R-:W-:Y:S01]  /*12e0*/  ISETP.GT.U32.AND P2, PT, R43.reuse, R33, PT ;  /* 0x000000212b00720c */ /* 0x040fe20003f44070 */
[----:B------:R-:W-:Y:S01]  /*12f0*/  IMAD.HI.U32 R20, R20, R31, RZ ;  /* 0x0000001f14147227 */ /* 0x000fe200078e00ff */
[----:B------:R-:W-:-:S03]  /*1300*/  ISETP.GT.U32.AND P4, PT, R43, R26, PT ;  /* 0x0000001a2b00720c */ /* 0x000fc60003f84070 */
[--C-:B------:R-:W-:Y:S01]  /*1310*/  @!P6 IMAD.IADD R30, R30, 0x1, -R43.reuse ;  /* 0x000000011e1ee824 */ /* 0x100fe200078e0a2b */
[C---:B------:R-:W-:Y:S01]  /*1320*/  ISETP.GT.U32.AND P6, PT, R43.reuse, R37, PT ;  /* 0x000000252b00720c */ /* 0x040fe20003fc4070 */
[----:B------:R-:W-:Y:S02]  /*1330*/  IMAD.MOV R20, RZ, RZ, -R20 ;  /* 0x000000ffff147224 */ /* 0x000fe400078e0a14 */
[--C-:B------:R-:W-:Y:S01]  /*1340*/  @!P5 IMAD.IADD R38, R38, 0x1, -R43.reuse ;  /* 0x000000012626d824 */ /* 0x100fe200078e0a2b */
[----:B------:R-:W-:Y:S01]  /*1350*/  ISETP.GT.U32.AND P5, PT, R43, R30, PT ;  /* 0x0000001e2b00720c */ /* 0x000fe20003fa4070 */
[----:B------:R-:W-:Y:S01]  /*1360*/  @!P1 IMAD.IADD R27, R27, 0x1, -R43 ;  /* 0x000000011b1b9824 */ /* 0x000fe200078e0a2b */
[C---:B------:R-:W-:Y:S01]  /*1370*/  ISETP.GT.U32.AND P1, PT, R43.reuse, R34, PT ;  /* 0x000000222b00720c */ /* 0x040fe20003f24070 */
[----:B------:R-:W-:Y:S01]  /*1380*/  IMAD R31, R42, R20, R31 ;  /* 0x000000142a1f7224 */ /* 0x000fe200078e021f */
[----:B------:R-:W-:Y:S01]  /*1390*/  SEL R20, RZ, 0x110, !P3 ;  /* 0x00000110ff147807 */ /* 0x000fe20005800000 */
[--C-:B------:R-:W-:Y:S01]  /*13a0*/  @!P0 IMAD.IADD R28, R28, 0x1, -R43.reuse ;  /* 0x000000011c1c8824 */ /* 0x100fe200078e0a2b */
[----:B------:R-:W-:Y:S01]  /*13b0*/  ISETP.GT.U32.AND P0, PT, R43, R35, PT ;  /* 0x000000232b00720c */ /* 0x000fe20003f04070 */
[--C-:B------:R-:W-:Y:S01]  /*13c0*/  @!P2 IMAD.IADD R33, R33, 0x1, -R43.reuse ;  /* 0x000000012121a824 */ /* 0x100fe200078e0a2b */
[----:B------:R-:W-:Y:S01]  /*13d0*/  ISETP.GT.U32.AND P2, PT, R42, R31, PT ;  /* 0x0000001f2a00720c */ /* 0x000fe20003f44070 */
[--C-:B------:R-:W-:Y:S01]  /*13e0*/  @!P4 IMAD.IADD R26, R26, 0x1, -R43.reuse ;  /* 0x000000011a1ac824 */ /* 0x100fe200078e0a2b */
[----:B------:R-:W-:Y:S01]  /*13f0*/  ISETP.GT.U32.AND P4, PT, R43, R36, PT ;  /* 0x000000242b00720c */ /* 0x000fe20003f84070 */
[--C-:B------:R-:W-:Y:S01]  /*1400*/  @!P6 IMAD.IADD R37, R37, 0x1, -R43.reuse ;  /* 0x000000012525e824 */ /* 0x100fe200078e0a2b */
[C---:B------:R-:W-:Y:S01]  /*1410*/  ISETP.GT.U32.AND P3, PT, R43.reuse, R33, PT ;  /* 0x000000212b00720c */ /* 0x040fe20003f64070 */
[--C-:B------:R-:W-:Y:S01]  /*1420*/  @!P5 IMAD.IADD R30, R30, 0x1, -R43.reuse ;  /* 0x000000011e1ed824 */ /* 0x100fe200078e0a2b */
[C---:B------:R-:W-:Y:S01]  /*1430*/  ISETP.GT.U32.AND P6, PT, R43.reuse, R29, PT ;  /* 0x0000001d2b00720c */ /* 0x040fe20003fc4070 */
[--C-:B------:R-:W-:Y:S01]  /*1440*/  @!P1 IMAD.IADD R34, R34, 0x1, -R43.reuse ;  /* 0x0000000122229824 */ /* 0x100fe200078e0a2b */
[----:B------:R-:W-:Y:S01]  /*1450*/  ISETP.GT.U32.AND P5, PT, R43, R37, PT ;  /* 0x000000252b00720c */ /* 0x000fe20003fa4070 */
[----:B------:R-:W-:Y:S01]  /*1460*/  IMAD.SHL.U32 R19, R46, 0x2, RZ ;  /* 0x000000022e137824 */ /* 0x000fe200078e00ff */
[----:B------:R-:W-:Y:S01]  /*1470*/  ISETP.GE.AND P1, PT, R16, RZ, PT ;  /* 0x000000ff1000720c */ /* 0x000fe20003f26270 */
[--C-:B------:R-:W-:Y:S01]  /*1480*/  @!P0 IMAD.IADD R35, R35, 0x1, -R43.reuse ;  /* 0x0000000123238824 */ /* 0x100fe200078e0a2b */
[----:B------:R-:W-:Y:S01]  /*1490*/  ISETP.GE.AND P0, PT, R15, RZ, PT ;  /* 0x000000ff0f00720c */ /* 0x000fe20003f06270 */
[----:B------:R-:W-:Y:S01]  /*14a0*/  @!P2 IMAD.IADD R31, R31, 0x1, -R42 ;  /* 0x000000011f1fa824 */ /* 0x000fe200078e0a2a */
[----:B------:R-:W-:Y:S01]  /*14b0*/  ISETP.GT.U32.AND P2, PT, R43, R32, PT ;  /* 0x000000202b00720c */ /* 0x000fe20003f44070 */
[--C-:B------:R-:W-:Y:S01]  /*14c0*/  @!P4 IMAD.IADD R36, R36, 0x1, -R43.reuse ;  /* 0x000000012424c824 */ /* 0x100fe200078e0a2b */
[----:B------:R-:W-:Y:S01]  /*14d0*/  ISETP.GE.AND P4, PT, R13, RZ, PT ;  /* 0x000000ff0d00720c */ /* 0x000fe20003f86270 */
[--C-:B------:R-:W-:Y:S01]  /*14e0*/  @!P3 IMAD.IADD R33, R33, 0x1, -R43.reuse ;  /* 0x000000012121b824 */ /* 0x100fe200078e0a2b */
[----:B------:R-:W-:Y:S01]  /*14f0*/  ISETP.GE.AND P3, PT, R17, RZ, PT ;  /* 0x000000ff1100720c */ /* 0x000fe20003f66270 */
[--C-:B------:R-:W-:Y:S01]  /*1500*/  @!P6 IMAD.IADD R29, R29, 0x1, -R43.reuse ;  /* 0x000000011d1de824 */ /* 0x100fe200078e0a2b */
[----:B------:R-:W-:Y:S01]  /*1510*/  ISETP.GT.U32.AND P6, PT, R43, R38, PT ;  /* 0x000000262b00720c */ /* 0x000fe20003fc4070 */
[----:B------:R-:W-:Y:S01]  /*1520*/  @!P5 IMAD.IADD R37, R37, 0x1, -R43 ;  /* 0x000000012525d824 */ /* 0x000fe200078e0a2b */
[----:B------:R-:W-:Y:S01]  /*1530*/  ISETP.GE.AND P5, PT, R14, RZ, PT ;  /* 0x000000ff0e00720c */ /* 0x000fe20003fa6270 */
[----:B------:R-:W-:Y:S01]  /*1540*/  @!P1 IMAD.MOV R24, RZ, RZ, -R24 ;  /* 0x000000ffff189224 */ /* 0x000fe200078e0a18 */
[----:B------:R-:W-:Y:S01]  /*1550*/  ISETP.GE.AND P1, PT, R10, RZ, PT ;  /* 0x000000ff0a00720c */ /* 0x000fe20003f26270 */
[----:B------:R-:W-:Y:S01]  /*1560*/  @!P0 IMAD.MOV R25, RZ, RZ, -R25 ;  /* 0x000000ffff198224 */ /* 0x000fe200078e0a19 */
[----:B------:R-:W-:Y:S01]  /*1570*/  ISETP.GE.AND P0, PT, R9, RZ, PT ;  /* 0x000000ff0900720c */ /* 0x000fe20003f06270 */
[----:B------:R-:W-:Y:S01]  /*1580*/  @!P2 IMAD.IADD R32, R32, 0x1, -R43 ;  /* 0x000000012020a824 */ /* 0x000fe200078e0a2b */
[----:B------:R-:W-:Y:S01]  /*1590*/  ISETP.GT.U32.AND P2, PT, R42, R31, PT ;  /* 0x0000001f2a00720c */ /* 0x000fe20003f44070 */
[----:B------:R-:W-:Y:S01]  /*15a0*/  @!P4 IMAD.MOV R27, RZ, RZ, -R27 ;  /* 0x000000ffff1bc224 */ /* 0x000fe200078e0a1b */
[----:B------:R-:W-:Y:S01]  /*15b0*/  ISETP.GE.AND P4, PT, R7, RZ, PT ;  /* 0x000000ff0700720c */ /* 0x000fe20003f86270 */
[----:B------:R-:W-:Y:S01]  /*15c0*/  IMAD.SHL.U32 R22, R45, 0x40, RZ ;  /* 0x000000402d167824 */ /* 0x000fe200078e00ff */
[----:B------:R-:W-:Y:S01]  /*15d0*/  LOP3.LUT R19, R20, R19, RZ, 0x3c, !PT ;  /* 0x0000001314137212 */ /* 0x000fe200078e3cff */
[----:B------:R-:W-:Y:S01]  /*15e0*/  @!P3 IMAD.MOV R23, RZ, RZ, -R23 ;  /* 0x000000ffff17b224 */ /* 0x000fe200078e0a17 */
[----:B------:R-:W-:Y:S01]  /*15f0*/  ISETP.GE.AND P3, PT, R11, RZ, PT ;  /* 0x000000ff0b00720c */ /* 0x000fe20003f66270 */
[----:B------:R-:W-:Y:S01]  /*1600*/  @!P5 IMAD.MOV R26, RZ, RZ, -R26 ;  /* 0x000000ffff1ad224 */ /* 0x000fe200078e0a1a */
[----:B------:R-:W-:Y:S01]  /*1610*/  ISETP.GE.AND P5, PT, R8, RZ, PT ;  /* 0x000000ff0800720c */ /* 0x000fe20003fa6270 */
[----:B------:R-:W-:Y:S01]  /*1620*/  @!P1 IMAD.MOV R30, RZ, RZ, -R30 ;  /* 0x000000ffff1e9224 */ /* 0x000fe200078e0a1e */
[----:B------:R-:W-:Y:S01]  /*1630*/  ISETP.GE.AND P1, PT, R4, RZ, PT ;  /* 0x000000ff0400720c */ /* 0x000fe20003f26270 */
[----:B------:R-:W-:Y:S01]  /*1640*/  @!P0 IMAD.MOV R32, RZ, RZ, -R32 ;  /* 0x000000ffff208224 */ /* 0x000fe200078e0a20 */
[----:B------:R-:W-:Y:S01]  /*1650*/  ISETP.GE.AND P0, PT, R3, RZ, PT ;  /* 0x000000ff0300720c */ /* 0x000fe20003f06270 */
[----:B------:R-:W-:Y:S01]  /*1660*/  @!P2 IMAD.IADD R31, R31, 0x1, -R42 ;  /* 0x000000011f1fa824 */ /* 0x000fe200078e0a2a */
[----:B------:R-:W-:Y:S01]  /*1670*/  LOP3.LUT R20, R41, 0x800, R22, 0xf8, !PT ;  /* 0x0000080029147812 */ /* 0x000fe200078ef816 */
[----:B------:R-:W-:Y:S01]  /*1680*/  @!P4 IMAD.MOV R34, RZ, RZ, -R34 ;  /* 0x000000ffff22c224 */ /* 0x000fe200078e0a22 */
[----:B------:R-:W-:Y:S01]  /*1690*/  ISETP.GE.AND P2, PT, R12, RZ, PT ;  /* 0x000000ff0c00720c */ /* 0x000fe20003f46270 */
[----:B------:R-:W-:Y:S01]  /*16a0*/  @!P6 IMAD.IADD R38, R38, 0x1, -R43 ;  /* 0x000000012626e824 */ /* 0x000fe200078e0a2b */
[----:B------:R-:W-:Y:S01]  /*16b0*/  ISETP.NE.AND P4, PT, RZ, c[0x0][0x17c], PT ;  /* 0x00005f00ff007a0c */ /* 0x000fe20003f85270 */
[----:B------:R-:W-:Y:S01]  /*16c0*/  IMAD.MOV.U32 R55, RZ, RZ, R39 ;  /* 0x000000ffff377224 */ /* 0x000fe200078e0027 */
[----:B------:R-:W-:Y:S01]  /*16d0*/  LOP3.LUT R22, RZ, c[0x0][0x17c], RZ, 0x33, !PT ;  /* 0x00005f00ff167a12 */ /* 0x000fe200078e33ff */
[----:B------:R-:W-:Y:S01]  /*16e0*/  IMAD.MOV.U32 R49, RZ, RZ, R36 ;  /* 0x000000ffff317224 */ /* 0x000fe200078e0024 */
[----:B------:R-:W-:Y:S01]  /*16f0*/  LOP3.LUT R214, R20, 0x40, RZ, 0x3c, !PT ;  /* 0x0000004014d67812 */ /* 0x000fe200078e3cff */
[----:B------:R-:W-:Y:S01]  /*1700*/  IMAD.MOV.U32 R51, RZ, RZ, R37 ;  /* 0x000000ffff337224 */ /* 0x000fe200078e0025 */
[C---:B------:R-:W-:Y:S01]  /*1710*/  SEL R39, R22.reuse, R27, !P4 ;  /* 0x0000001b16277207 */ /* 0x040fe20006000000 */
[----:B------:R-:W-:Y:S01]  /*1720*/  IMAD.MOV.U32 R53, RZ, RZ, R38 ;  /* 0x000000ffff357224 */ /* 0x000fe200078e0026 */
[----:B------:R-:W-:Y:S01]  /*1730*/  SEL R36, R22, R24, !P4 ;  /* 0x0000001816247207 */ /* 0x000fe20006000000 */
[----:B------:R-:W-:Y:S01]  /*1740*/  IMAD.SHL.U32 R21, R45, 0x80, RZ ;  /* 0x000000802d157824 */ /* 0x000fe200078e00ff */
[C---:B------:R-:W-:Y:S01]  /*1750*/  LOP3.LUT R27, R0.reuse, 0x7c, RZ, 0xfc, !PT ;  /* 0x0000007c001b7812 */ /* 0x040fe200078efcff */
[----:B------:R-:W-:Y:S01]  /*1760*/  @!P3 IMAD.MOV R29, RZ, RZ, -R29 ;  /* 0x000000ffff1db224 */ /* 0x000fe200078e0a1d */
[----:B------:R-:W-:Y:S01]  /*1770*/  LOP3.LUT R24, R0, 0x76, RZ, 0xfc, !PT ;  /* 0x0000007600187812 */ /* 0x000fe200078efcff */
[----:B------:R-:W-:Y:S01]  /*1780*/  @!P5 IMAD.MOV R33, RZ, RZ, -R33 ;  /* 0x000000ffff21d224 */ /* 0x000fe200078e0a21 */
[----:B------:R-:W-:Y:S01]  /*1790*/  ISETP.GE.AND P3, PT, R5, RZ, PT ;  /* 0x000000ff0500720c */ /* 0x000fe20003f66270 */
[----:B------:R-:W-:Y:S01]  /*17a0*/  @!P1 IMAD.MOV R51, RZ, RZ, -R51 ;  /* 0x000000ffff339224 */ /* 0x000fe200078e0a33 */
[----:B------:R-:W-:Y:S01]  /*17b0*/  ISETP.GE.AND P5, PT, R2, RZ, PT ;  /* 0x000000ff0200720c */ /* 0x000fe20003fa6270 */
[----:B------:R-:W-:Y:S01]  /*17c0*/  @!P0 IMAD.MOV R53, RZ, RZ, -R53 ;  /* 0x000000ffff358224 */ /* 0x000fe200078e0a35 */
[----:B------:R-:W-:Y:S01]  /*17d0*/  SEL R45, R22, R34, !P4 ;  /* 0x00000022162d7207 */ /* 0x000fe20006000000 */
[----:B------:R-:W-:Y:S01]  /*17e0*/  IMAD R34, R27, c[0x0][0x188], RZ ;  /* 0x000062001b227a24 */ /* 0x000fe200078e02ff */
[----:B------:R-:W-:Y:S01]  /*17f0*/  ISETP.GE.AND P1, PT, R18, RZ, PT ;  /* 0x000000ff1200720c */ /* 0x000fe20003f26270 */
[----:B------:R-:W-:Y:S01]  /*1800*/  IMAD R34, R24, c[0x0][0x188], RZ ;  /* 0x0000620018227a24 */ /* 0x000fe200078e02ff */
[----:B------:R-:W-:Y:S01]  /*1810*/  ISETP.NE.AND P0, PT, RZ, c[0x0][0x178], PT ;  /* 0x00005e00ff007a0c */ /* 0x000fe20003f05270 */
[----:B------:R-:W-:Y:S01]  /*1820*/  IMAD R34, R117, c[0x0][0x188], RZ ;  /* 0x0000620075227a24 */ /* 0x000fe200078e02ff */
[----:B------:R-:W-:Y:S01]  /*1830*/  LOP3.LUT R21, R21, 0x800, RZ, 0xc0, !PT ;  /* 0x0000080015157812 */ /* 0x000fe200078ec0ff */
[----:B------:R-:W-:Y:S01]  /*1840*/  @!P2 IMAD.MOV R28, RZ, RZ, -R28 ;  /* 0x000000ffff1ca224 */ /* 0x000fe200078e0a1c */
[----:B------:R-:W-:Y:S01]  /*1850*/  ISETP.GE.AND P2, PT, R6, RZ, PT ;  /* 0x000000ff0600720c */ /* 0x000fe20003f46270 */
[----:B------:R-:W-:Y:S01]  /*1860*/  IMAD R34, R120, c[0x0][0x188], RZ ;  /* 0x0000620078227a24 */ /* 0x000fe200078e02ff */
[C---:B------:R-:W-:Y:S01]  /*1870*/  SEL R38, R22.reuse, R26, !P4 ;  /* 0x0000001a16267207 */ /* 0x040fe20006000000 */
[----:B------:R-:W-:Y:S01]  /*1880*/  IMAD R34, R123, c[0x0][0x188], RZ ;  /* 0x000062007b227a24 */ /* 0x000fe200078e02ff */
[----:B------:R-:W-:Y:S01]  /*1890*/  SEL R37, R22, R25, !P4 ;  /* 0x0000001916257207 */ /* 0x000fe20006000000 */
[----:B------:R-:W-:Y:S01]  /*18a0*/  IMAD R34, R126, c[0x0][0x188], RZ ;  /* 0x000062007e227a24 */ /* 0x000fe200078e02ff */
[C---:B------:R-:W-:Y:S01]  /*18b0*/  SEL R41, R22.reuse, R29, !P4 ;  /* 0x0000001d16297207 */ /* 0x040fe20006000000 */
[----:B------:R-:W-:Y:S01]  /*18c0*/  IMAD R34, R129, c[0x0][0x188], RZ ;  /* 0x0000620081227a24 */ /* 0x000fe200078e02ff */
[----:B------:R-:W-:Y:S01]  /*18d0*/  SEL R42, R22, R30, !P4 ;  /* 0x0000001e162a7207 */ /* 0x000fe20006000000 */
[----:B------:R-:W-:Y:S01]  /*18e0*/  IMAD R34, R132, c[0x0][0x188], RZ ;  /* 0x0000620084227a24 */ /* 0x000fe200078e02ff */
[C---:B------:R-:W-:Y:S01]  /*18f0*/  SEL R43, R22.reuse, R32, !P4 ;  /* 0x00000020162b7207 */ /* 0x040fe20006000000 */
[----:B------:R-:W-:Y:S01]  /*1900*/  IMAD.MOV.U32 R34, RZ, RZ, R31 ;  /* 0x000000ffff227224 */ /* 0x000fe200078e001f */
[C---:B------:R-:W-:Y:S01]  /*1910*/  SEL R51, R22.reuse, R51, !P4 ;  /* 0x0000003316337207 */ /* 0x040fe20006000000 */
[----:B------:R-:W-:Y:S01]  /*1920*/  IMAD.MOV.U32 R47, RZ, RZ, R35 ;  /* 0x000000ffff2f7224 */ /* 0x000fe200078e0023 */
[C---:B------:R-:W-:Y:S01]  /*1930*/  SEL R35, R22.reuse, R23, !P4 ;  /* 0x0000001716237207 */ /* 0x040fe20006000000 */
[----:B------:R-:W-:Y:S01]  /*1940*/  @!P3 IMAD.MOV R49, RZ, RZ, -R49 ;  /* 0x000000ffff31b224 */ /* 0x000fe200078e0a31 */
[C---:B------:R-:W-:Y:S01]  /*1950*/  SEL R44, R22.reuse, R33, !P4 ;  /* 0x00000021162c7207 */ /* 0x040fe20006000000 */
[----:B------:R-:W-:Y:S01]  /*1960*/  @!P5 IMAD.MOV R55, RZ, RZ, -R55 ;  /* 0x000000ffff37d224 */ /* 0x000fe200078e0a37 */
[C---:B------:R-:W-:Y:S01]  /*1970*/  SEL R53, R22.reuse, R53, !P4 ;  /* 0x0000003516357207 */ /* 0x040fe20006000000 */
[----:B------:R-:W-:Y:S01]  /*1980*/  @!P1 IMAD.MOV R34, RZ, RZ, -R34 ;  /* 0x000000ffff229224 */ /* 0x000fe200078e0a22 */
[----:B------:R-:W-:Y:S01]  /*1990*/  @!P0 LOP3.LUT R34, RZ, c[0x0][0x178], RZ, 0x33, !PT ;  /* 0x00005e00ff228a12 */ /* 0x000fe200078e33ff */
[----:B------:R-:W-:Y:S01]  /*19a0*/  IMAD.IADD R21, R21, 0x1, R40 ;  /* 0x0000000115157824 */ /* 0x000fe200078e0228 */
[C---:B------:R-:W-:Y:S01]  /*19b0*/  SEL R40, R22.reuse, R28, !P4 ;  /* 0x0000001c16287207 */ /* 0x040fe20006000000 */
[----:B------:R-:W-:Y:S01]  /*19c0*/  @!P2 IMAD.MOV R47, RZ, RZ, -R47 ;  /* 0x000000ffff2fa224 */ /* 0x000fe200078e0a2f */
[C---:B------:R-:W-:Y:S01]  /*19d0*/  SEL R49, R22.reuse, R49, !P4 ;  /* 0x0000003116317207 */ /* 0x040fe20006000000 */
[----:B------:R-:W-:Y:S01]  /*19e0*/  IMAD R35, R35, c[0x0][0x190], RZ ;  /* 0x0000640023237a24 */ /* 0x000fe200078e02ff */
[----:B------:R-:W-:Y:S01]  /*19f0*/  SEL R55, R22, R55, !P4 ;  /* 0x0000003716377207 */ /* 0x000fe20006000000 */
[----:B------:R-:W-:Y:S01]  /*1a00*/  IMAD R36, R36, c[0x0][0x190], RZ ;  /* 0x0000640024247a24 */ /* 0x000fe200078e02ff */
[----:B------:R-:W-:Y:S01]  /*1a10*/  SEL R47, R22, R47, !P4 ;  /* 0x0000002f162f7207 */ /* 0x000fe20006000000 */
[----:B------:R-:W-:Y:S01]  /*1a20*/  IMAD R34, R34, c[0x0][0x184], RZ ;  /* 0x0000610022227a24 */ /* 0x000fe200078e02ff */
[----:B------:R-:W-:Y:S01]  /*1a30*/  LOP3.LUT R28, R0, 0x7e, RZ, 0xfc, !PT ;  /* 0x0000007e001c7812 */ /* 0x000fe200078efcff */
[----:B------:R-:W-:Y:S01]  /*1a40*/  IMAD R38, R38, c[0x0][0x190], RZ ;  /* 0x0000640026267a24 */ /* 0x000fe200078e02ff */
[C---:B------:R-:W-:Y:S01]  /*1a50*/  LOP3.LUT R25, R0.reuse, 0x78, RZ, 0xfc, !PT ;  /* 0x0000007800197812 */ /* 0x040fe200078efcff */
[----:B------:R-:W-:Y:S01]  /*1a60*/  IMAD R39, R39, c[0x0][0x190], RZ ;  /* 0x0000640027277a24 */ /* 0x000fe200078e02ff */
[----:B------:R-:W-:Y:S01]  /*1a70*/  LOP3.LUT R26, R0, 0x7a, RZ, 0xfc, !PT ;  /* 0x0000007a001a7812 */ /* 0x000fe200078efcff */
[----:B------:R-:W-:Y:S01]  /*1a80*/  IMAD R146, R40, c[0x0][0x190], RZ ;  /* 0x0000640028927a24 */ /* 0x000fe200078e02ff */
[----:B------:R-:W-:Y:S01]  /*1a90*/  LEA R40, P2, R34, c[0x0][0x160], 0x1 ;  /* 0x0000580022287a11 */ /* 0x000fe200078408ff */
[----:B------:R-:W-:Y:S01]  /*1aa0*/  IMAD R68, R49, c[0x0][0x190], RZ ;  /* 0x0000640031447a24 */ /* 0x000fe200078e02ff */
[----:B------:R-:W-:Y:S01]  /*1ab0*/  LEA R49, P4, R36, c[0x0][0x168], 0x1 ;  /* 0x00005a0024317a11 */ /* 0x000fe200078808ff */
[----:B------:R-:W-:Y:S01]  /*1ac0*/  IMAD R166, R55, c[0x0][0x190], RZ ;  /* 0x0000640037a67a24 */ /* 0x000fe200078e02ff */
[----:B------:R-:W-:Y:S01]  /*1ad0*/  LEA R55, P3, R35, c[0x0][0x168], 0x1 ;  /* 0x00005a0023377a11 */ /* 0x000fe200078608ff */
[----:B------:R-:W-:Y:S01]  /*1ae0*/  IMAD R37, R37, c[0x0][0x190], RZ ;  /* 0x0000640025257a24 */ /* 0x000fe200078e02ff */
[C---:B------:R-:W-:Y:S01]  /*1af0*/  LOP3.LUT R22, R0.reuse, 0x72, RZ, 0xfc, !PT ;  /* 0x0000007200167812 */ /* 0x040fe200078efcff */
[----:B------:R-:W-:Y:S01]  /*1b00*/  IMAD R60, R41, c[0x0][0x190], RZ ;  /* 0x00006400293c7a24 */ /* 0x000fe200078e02ff */
[----:B------:R-:W-:Y:S01]  /*1b10*/  LOP3.LUT R23, R0, 0x74, RZ, 0xfc, !PT ;  /* 0x0000007400177812 */ /* 0x000fe200078efcff */
[----:B------:R-:W-:Y:S01]  /*1b20*/  IMAD R42, R42, c[0x0][0x190], RZ ;  /* 0x000064002a2a7a24 */ /* 0x000fe200078e02ff */
[----:B------:R-:W-:Y:S01]  /*1b30*/  LEA R57, P6, R38, c[0x0][0x168], 0x1 ;  /* 0x00005a0026397a11 */ /* 0x000fe200078c08ff */
[----:B------:R-:W-:Y:S01]  /*1b40*/  IMAD R43, R43, c[0x0][0x190], RZ ;  /* 0x000064002b2b7a24 */ /* 0x000fe200078e02ff */
[----:B------:R-:W-:Y:S01]  /*1b50*/  LEA.HI.X.SX32 R41, R34, c[0x0][0x164], 0x1, P2 ;  /* 0x0000590022297a11 */ /* 0x000fe200010f0eff */
[----:B------:R-:W-:Y:S01]  /*1b60*/  IMAD R165, R51, c[0x0][0x190], RZ ;  /* 0x0000640033a57a24 */ /* 0x000fe200078e02ff */
[----:B------:R-:W-:Y:S01]  /*1b70*/  LEA R51, P0, R39, c[0x0][0x168], 0x1 ;  /* 0x00005a0027337a11 */ /* 0x000fe200078008ff */
[----:B------:R-:W-:Y:S01]  /*1b80*/  IMAD R32, R0, c[0x0][0x188], RZ ;  /* 0x0000620000207a24 */ /* 0x000fe200078e02ff */
[----:B------:R-:W-:Y:S01]  /*1b90*/  LEA.HI.X.SX32 R54, R35, c[0x0][0x16c], 0x1, P3 ;  /* 0x00005b0023367a11 */ /* 0x000fe200018f0eff */
[----:B------:R-:W-:Y:S01]  /*1ba0*/  IMAD R45, R45, c[0x0][0x190], RZ ;  /* 0x000064002d2d7a24 */ /* 0x000fe200078e02ff */
[----:B------:R-:W-:Y:S01]  /*1bb0*/  LEA.HI.X.SX32 R48, R36, c[0x0][0x16c], 0x1, P4 ;  /* 0x00005b0024307a11 */ /* 0x000fe200020f0eff */
[----:B------:R-:W-:Y:S01]  /*1bc0*/  IMAD R47, R47, c[0x0][0x190], RZ ;  /* 0x000064002f2f7a24 */ /* 0x000fe200078e02ff */
[----:B------:R-:W-:Y:S01]  /*1bd0*/  LEA R52, P5, R37, c[0x0][0x168], 0x1 ;  /* 0x00005a0025347a11 */ /* 0x000fe200078a08ff */
        /* <DEDUP_REMOVED lines=9> */
[----:B------:R-:W-:Y:S01]  /*1c70*/  LEA.HI.X.SX32 R56, R38, c[0x0][0x16c], 0x1, P6 ;  /* 0x00005b0026387a11 */ /* 0x000fe200030f0eff */
        /* <DEDUP_REMOVED lines=14> */
[----:B------:R-:W-:Y:S01]  /*1d60*/  IMAD.MOV.U32 R30, RZ, RZ, c[0x0][0x18c] ;  /* 0x00006300ff1e7624 */ /* 0x000fe200078e00ff */
        /* <DEDUP_REMOVED lines=16> */
[C---:B------:R-:W-:Y:S01]  /*1e70*/  LOP3.LUT R31, R19.reuse, 0x20, RZ, 0x3c, !PT ;  /* 0x00000020131f7812 */ /* 0x040fe200078e3cff */
[----:B------:R-:W-:Y:S01]  /*1e80*/  IMAD.SHL.U32 R30, R30, 0x80, RZ ;  /* 0x000000801e1e7824 */ /* 0x000fe200078e00ff */
[----:B------:R-:W-:Y:S01]  /*1e90*/  LOP3.LUT R32, R19, 0x40, RZ, 0x3c, !PT ;  /* 0x0000004013207812 */ /* 0x000fe200078e3cff */
[----:B------:R-:W-:Y:S01]  /*1ea0*/  IMAD R252, R135, c[0x0][0x188], RZ ;  /* 0x0000620087fc7a24 */ /* 0x000fe200078e02ff */
[----:B------:R-:W-:Y:S01]  /*1eb0*/  LOP3.LUT R33, R19, 0x60, RZ, 0x3c, !PT ;  /* 0x0000006013217812 */ /* 0x000fe200078e3cff */
[----:B------:R-:W-:Y:S01]  /*1ec0*/  IMAD R251, R136, c[0x0][0x188], RZ ;  /* 0x0000620088fb7a24 */ /* 0x000fe200078e02ff */
[----:B------:R-:W-:Y:S01]  /*1ed0*/  LEA.HI.X.SX32 R66, R66, c[0x0][0x16c], 0x1, P5 ;  /* 0x00005b0042427a11 */ /* 0x000fe200028f0eff */
        /* <DEDUP_REMOVED lines=8> */
[----:B------:R-:W-:-:S02]  /*1f60*/  IMAD R246, R168, c[0x0][0x188], RZ ;  /* 0x00006200a8f67a24 */ /* 0x000fc400078e02ff */
[----:B------:R-:W-:Y:S02]  /*1f70*/  IMAD R245, R171, c[0x0][0x188], RZ ;  /* 0x00006200abf57a24 */ /* 0x000fe400078e02ff */
[----:B------:R-:W-:Y:S02]  /*1f80*/  IMAD R244, R172, c[0x0][0x188], RZ ;  /* 0x00006200acf47a24 */ /* 0x000fe400078e02ff */
[----:B------:R-:W-:Y:S02]  /*1f90*/  IMAD R243, R173, c[0x0][0x188], RZ ;  /* 0x00006200adf37a24 */ /* 0x000fe400078e02ff */
[----:B------:R-:W-:Y:S02]  /*1fa0*/  IMAD R242, R175, c[0x0][0x188], RZ ;  /* 0x00006200aff27a24 */ /* 0x000fe400078e02ff */
[----:B------:R-:W-:Y:S02]  /*1fb0*/  IMAD R241, R177, c[0x0][0x188], RZ ;  /* 0x00006200b1f17a24 */ /* 0x000fe400078e02ff */
        /* <DEDUP_REMOVED lines=26> */
.L_x_2:
[C---:B------:R-:W-:Y:S01]  /*2160*/  ISETP.GE.AND P0, PT, R0.reuse, UR4, PT ;  /* 0x0000000400007c0c */ /* 0x040fe2000bf06270 */
[----:B------:R-:W-:Y:S01]  /*2170*/  IMAD R34, R0, c[0x0][0x188], RZ ;  /* 0x0000620000227a24 */ /* 0x000fe200078e02ff */
[----:B------:R-:W-:Y:S02]  /*2180*/  ISETP.GE.AND P2, PT, R212, UR4, PT ;  /* 0x00000004d4007c0c */ /* 0x000fe4000bf46270 */
[----:B------:R-:W-:Y:S01]  /*2190*/  PRMT R163, RZ, 0x7610, R163 ;  /* 0x00007610ffa37816 */ /* 0x000fe200000000a3 */
[----:B------:R-:W-:Y:S01]  /*21a0*/  IMAD.WIDE R34, R34, 0x2, R40 ;  /* 0x0000000222227825 */ /* 0x000fe200078e0228 */
[----:B------:R-:W-:Y:S02]  /*21b0*/  PRMT R106, RZ, 0x7610, R106 ;  /* 0x00007610ff6a7816 */ /* 0x000fe4000000006a */
[----:B------:R-:W-:Y:S01]  /*21c0*/  ISETP.GE.AND P1, PT, R213, UR4, PT ;  /* 0x00000004d5007c0c */ /* 0x000fe2000bf26270 */
[----:B------:R-:W-:Y:S01]  /*21d0*/  IMAD.WIDE R36, R216, 0x2, R40 ;  /* 0x00000002d8247825 */ /* 0x000fe200078e0228 */
[----:B------:R-:W-:-:S03]  /*21e0*/  ISETP.GE.AND P3, PT, R209, UR4, PT ;  /* 0x00000004d1007c0c */ /* 0x000fc6000bf66270 */
[----:B------:R0:W2:Y:S01]  /*21f0*/  @!P0 LDG.E.U16 R163, [R34.64] ;  /* 0x0000000622a38981 */ /* 0x0000a2000c1e1500 */
[----:B------:R-:W-:Y:S01]  /*2200*/  ISETP.GE.AND P0, PT, R211, UR4, PT ;  /* 0x00000004d3007c0c */ /* 0x000fe2000bf06270 */
[----:B------:R-:W-:Y:S01]  /*2210*/  IMAD.WIDE R38, R217, 0x2, R40 ;  /* 0x00000002d9267825 */ /* 0x000fe200078e0228 */
[----:B------:R-:W-:Y:S01]  /*2220*/  PRMT R70, RZ, 0x7610, R70 ;  /* 0x00007610ff467816 */ /* 0x000fe20000000046 */
[----:B------:R1:W3:Y:S01]  /*2230*/  @!P2 LDG.E.U16 R106, [R36.64] ;  /* 0x00000006246aa981 */ /* 0x0002e2000c1e1500 */
[----:B------:R-:W-:Y:S01]  /*2240*/  ISETP.GE.AND P2, PT, R205, UR4, PT ;  /* 0x00000004cd007c0c */ /* 0x000fe2000bf46270 */
[----:B------:R-:W-:Y:S01]  /*2250*/  IMAD.WIDE R42, R218, 0x2, R40 ;  /* 0x00000002da2a7825 */ /* 0x000fe200078e0228 */
[----:B------:R-:W-:Y:S02]  /*2260*/  PRMT R89, RZ, 0x7610, R89 ;  /* 0x00007610ff597816 */ /* 0x000fe40000000059 */
[----:B------:R-:W-:Y:S01]  /*2270*/  PRMT R160, RZ, 0x7610, R160 ;  /* 0x00007610ffa07816 */ /* 0x000fe200000000a0 */
[----:B0-----:R-:W-:Y:S01]  /*2280*/  IMAD.WIDE R34, R215, 0x2, R40 ;  /* 0x00000002d7227825 */ /* 0x001fe200078e0228 */
[----:B------:R-:W-:-:S02]  /*2290*/  ISETP.GE.AND P4, PT, R208, UR4, PT ;  /* 0x00000004d0007c0c */ /* 0x000fc4000bf86270 */
[----:B------:R-:W-:Y:S01]  /*22a0*/  PRMT R159, RZ, 0x7610, R159 ;  /* 0x00007610ff9f7816 */ /* 0x000fe2000000009f */
[----:B------:R0:W4:Y:S01]  /*22b0*/  @!P0 LDG.E.U16 R89, [R38.64] ;  /* 0x0000000626598981 */ /* 0x000122000c1e1500 */
[----:B------:R-:W-:Y:S01]  /*22c0*/  ISETP.GE.AND P0, PT, R207, UR4, PT ;  /* 0x00000004cf007c0c */ /* 0x000fe2000bf06270 */
[----:B------:R-:W-:Y:S01]  /*22d0*/  IMAD.WIDE R68, R219, 0x2, R40 ;  /* 0x00000002db447825 */ /* 0x000fe200078e0228 */
[----:B------:R-:W-:Y:S01]  /*22e0*/  PRMT R91, RZ, 0x7610, R91 ;  /* 0x00007610ff5b7816 */ /* 0x000fe2000000005b */
[----:B------:R5:W2:Y:S01]  /*22f0*/  @!P1 LDG.E.U16 R70, [R34.64] ;  /* 0x0000000622469981 */ /* 0x000aa2000c1e1500 */
[----:B------:R-:W-:-:S03]  /*2300*/  ISETP.GE.AND P1, PT, R206, UR4, PT ;  /* 0x00000004ce007c0c */ /* 0x000fc6000bf26270 */
[----:B------:R1:W2:Y:S01]  /*2310*/  @!P3 LDG.E.U16 R160, [R42.64] ;  /* 0x000000062aa0b981 */ /* 0x0002a2000c1e1500 */
[----:B------:R-:W-:Y:S01]  /*2320*/  ISETP.GE.AND P3, PT, R204, UR4, PT ;  /* 0x00000004cc007c0c */ /* 0x000fe2000bf66270 */
[----:B0-----:R-:W-:Y:S01]  /*2330*/  IMAD.WIDE R38, R222, 0x2, R40 ;  /* 0x00000002de267825 */ /* 0x001fe200078e0228 */
[----:B------:R-:W-:Y:S01]  /*2340*/  PRMT R105, RZ, 0x7610, R105 ;  /* 0x00007610ff697816 */ /* 0x000fe20000000069 */
[----:B------:R0:W2:Y:S01]  /*2350*/  @!P4 LDG.E.U16 R91, [R68.64] ;  /* 0x00000006445bc981 */ /* 0x0000a2000c1e1500 */
[----:B------:R-:W-:-:S03]  /*2360*/  PRMT R88, RZ, 0x7610, R88 ;  /* 0x00007610ff587816 */ /* 0x000fc60000000058 */
[----:B------:R0:W2:Y:S01]  /*2370*/  @!P2 LDG.E.U16 R159, [R38.64] ;  /* 0x00000006269fa981 */ /* 0x0000a2000c1e1500 */
[----:B------:R-:W-:Y:S01]  /*2380*/  ISETP.GE.AND P2, PT, R200, UR4, PT ;  /* 0x00000004c8007c0c */ /* 0x000fe2000bf46270 */
[----:B-----5:R-:W-:Y:S01]  /*2390*/  IMAD.WIDE R34, R220, 0x2, R40 ;  /* 0x00000002dc227825 */ /* 0x020fe200078e0228 */
[----:B------:R-:W-:Y:S02]  /*23a0*/  PRMT R107, RZ, 0x7610, R107 ;  /* 0x00007610ff6b7816 */ /* 0x000fe4000000006b */
[----:B------:R-:W-:Y:S01]  /*23b0*/  ISETP.GE.AND P4, PT, R203, UR4, PT ;  /* 0x00000004cb007c0c */ /* 0x000fe2000bf86270 */
[--C-:B-1----:R-:W-:Y:S01]  /*23c0*/  IMAD.WIDE R36, R221, 0x2, R40.reuse ;  /* 0x00000002dd247825 */ /* 0x102fe200078e0228 */
[----:B------:R1:W5:Y:S03]  /*23d0*/  @!P0 LDG.E.U16 R105, [R34.64] ;  /* 0x0000000622698981 */ /* 0x000366000c1e1500 */
[----:B------:R-:W-:Y:S01]  /*23e0*/  IMAD.WIDE R42, R223, 0x2, R40 ;  /* 0x00000002df2a7825 */ /* 0x000fe200078e0228 */
[----:B------:R1:W2:Y:S01]  /*23f0*/  @!P1 LDG.E.U16 R88, [R36.64] ;  /* 0x0000000624589981 */ /* 0x0002a2000c1e1500 */
[----:B------:R-:W-:-:S02]  /*2400*/  PRMT R71, RZ, 0x7610, R71 ;  /* 0x00007610ff477816 */ /* 0x000fc40000000047 */
[----:B------:R-:W-:Y:S01]  /*2410*/  ISETP.GE.AND P0, PT, R202, UR4, PT ;  /* 0x00000004ca007c0c */ /* 0x000fe2000bf06270 */
[----:B------:R1:W2:Y:S01]  /*2420*/  @!P3 LDG.E.U16 R107, [R42.64] ;  /* 0x000000062a6bb981 */ /* 0x0002a2000c1e1500 */
[----:B------:R-:W-:Y:S01]  /*2430*/  ISETP.GE.AND P1, PT, R201, UR4, PT ;  /* 0x00000004c9007c0c */ /* 0x000fe2000bf26270 */
[----:B0-----:R-:W-:Y:S01]  /*2440*/  IMAD.WIDE R38, R227, 0x2, R40 ;  /* 0x00000002e3267825 */ /* 0x001fe200078e0228 */
[----:B------:R-:W-:Y:S02]  /*2450*/  ISETP.GE.AND P3, PT, R199, UR4, PT ;  /* 0x00000004c7007c0c */ /* 0x000fe4000bf66270 */
[----:B------:R-:W-:Y:S01]  /*2460*/  PRMT R104, RZ, 0x7610, R104 ;  /* 0x00007610ff687816 */ /* 0x000fe20000000068 */
[----:B------:R-:W-:Y:S01]  /*2470*/  IMAD.WIDE R68, R224, 0x2, R40 ;  /* 0x00000002e0447825 */ /* 0x000fe200078e0228 */
[----:B------:R0:W2:Y:S01]  /*2480*/  @!P2 LDG.E.U16 R71, [R38.64] ;  /* 0x000000062647a981 */ /* 0x0000a2000c1e1500 */
[----:B------:R-:W-:Y:S02]  /*2490*/  ISETP.GE.AND P2, PT, R195, UR4, PT ;  /* 0x00000004c3007c0c */ /* 0x000fe4000bf46270 */
[----:B------:R-:W-:Y:S01]  /*24a0*/  PRMT R83, RZ, 0x7610, R83 ;  /* 0x00007610ff537816 */ /* 0x000fe20000000053 */
[----:B------:R0:W2:Y:S01]  /*24b0*/  @!P4 LDG.E.U16 R104, [R68.64] ;  /* 0x000000064468c981 */ /* 0x0000a2000c1e1500 */
[----:B------:R-:W-:Y:S01]  /*24c0*/  PRMT R158, RZ, 0x7610, R158 ;  /* 0x00007610ff9e7816 */ /* 0x000fe2000000009e */
[----:B-1----:R-:W-:Y:S01]  /*24d0*/  IMAD.WIDE R34, R225, 0x2, R40 ;  /* 0x00000002e1227825 */ /* 0x002fe200078e0228 */
[----:B------:R-:W-:-:S02]  /*24e0*/  PRMT R99, RZ, 0x7610, R99 ;  /* 0x00007610ff637816 */ /* 0x000fc40000000063 */
[----:B------:R-:W-:Y:S01]  /*24f0*/  ISETP.GE.AND P4, PT, R198, UR4, PT ;  /* 0x00000004c6007c0c */ /* 0x000fe2000bf86270 */
[--C-:B------:R-:W-:Y:S01]  /*2500*/  IMAD.WIDE R36, R226, 0x2, R40.reuse ;  /* 0x00000002e2247825 */ /* 0x100fe200078e0228 */
[----:B------:R1:W2:Y:S03]  /*2510*/  @!P0 LDG.E.U16 R83, [R34.64] ;  /* 0x0000000622538981 */ /* 0x0002a6000c1e1500 */
[----:B------:R-:W-:Y:S01]  /*2520*/  IMAD.WIDE R42, R228, 0x2, R40 ;  /* 0x00000002e42a7825 */ /* 0x000fe200078e0228 */
[----:B------:R1:W2:Y:S01]  /*2530*/  @!P1 LDG.E.U16 R158, [R36.64] ;  /* 0x00000006249e9981 */ /* 0x0002a2000c1e1500 */
[----:B------:R-:W-:Y:S02]  /*2540*/  PRMT R98, RZ, 0x7610, R98 ;  /* 0x00007610ff627816 */ /* 0x000fe40000000062 */
[----:B------:R-:W-:Y:S01]  /*2550*/  ISETP.GE.AND P0, PT, R197, UR4, PT ;  /* 0x00000004c5007c0c */ /* 0x000fe2000bf06270 */
[----:B------:R1:W2:Y:S01]  /*2560*/  @!P3 LDG.E.U16 R99, [R42.64] ;  /* 0x000000062a63b981 */ /* 0x0002a2000c1e1500 */
[----:B------:R-:W-:Y:S01]  /*2570*/  ISETP.GE.AND P1, PT, R196, UR4, PT ;  /* 0x00000004c4007c0c */ /* 0x000fe2000bf26270 */
[----:B0-----:R-:W-:Y:S01]  /*2580*/  IMAD.WIDE R38, R232, 0x2, R40 ;  /* 0x00000002e8267825 */ /* 0x001fe200078e0228 */
[----:B------:R-:W-:-:S02]  /*2590*/  ISETP.GE.AND P3, PT, R193, UR4, PT ;  /* 0x00000004c1007c0c */ /* 0x000fc4000bf66270 */
        /* <DEDUP_REMOVED lines=8> */
[----:B------:R-:W-:Y:S02]  /*2620*/  PRMT R81, RZ, 0x7610, R81 ;  /* 0x00007610ff517816 */ /* 0x000fe40000000051 */
[----:B------:R-:W-:Y:S01]  /*2630*/  ISETP.GE.AND P4, PT, R191, UR4, PT ;  /* 0x00000004bf007c0c */ /* 0x000fe2000bf86270 */
[--C-:B------:R-:W-:Y:S01]  /*2640*/  IMAD.WIDE R36, R231, 0x2, R40.reuse ;  /* 0x00000002e7247825 */ /* 0x100fe200078e0228 */
[----:B------:R1:W2:Y:S03]  /*2650*/  @!P0 LDG.E.U16 R157, [R34.64] ;  /* 0x00000006229d8981 */ /* 0x0002a6000c1e1500 */
[----:B------:R-:W-:Y:S01]  /*2660*/  IMAD.WIDE R42, R233, 0x2, R40 ;  /* 0x00000002e92a7825 */ /* 0x000fe200078e0228 */
[----:B------:R0:W2:Y:S01]  /*2670*/  @!P1 LDG.E.U16 R92, [R36.64] ;  /* 0x00000006245c9981 */ /* 0x0000a2000c1e1500 */
[----:B------:R-:W-:-:S02]  /*2680*/  PRMT R90, RZ, 0x7610, R90 ;  /* 0x00007610ff5a7816 */ /* 0x000fc4000000005a */
[----:B------:R-:W-:Y:S01]  /*2690*/  ISETP.GE.AND P1, PT, R181, UR4, PT ;  /* 0x00000004b5007c0c */ /* 0x000fe2000bf26270 */
[----:B------:R0:W2:Y:S01]  /*26a0*/  @!P3 LDG.E.U16 R81, [R42.64] ;  /* 0x000000062a51b981 */ /* 0x0000a2000c1e1500 */
[----:B------:R-:W-:Y:S01]  /*26b0*/  ISETP.GE.AND P3, PT, R187, UR4, PT ;  /* 0x00000004bb007c0c */ /* 0x000fe2000bf66270 */
[----:B-1----:R-:W-:Y:S01]  /*26c0*/  IMAD.WIDE R34, R235, 0x2, R40 ;  /* 0x00000002eb227825 */ /* 0x002fe200078e0228 */
[----:B------:R-:W-:-:S03]  /*26d0*/  PRMT R156, RZ, 0x7610, R156 ;  /* 0x00007610ff9c7816 */ /* 0x000fc6000000009c */
[----:B0-----:R-:W-:Y:S01]  /*26e0*/  IMAD.WIDE R68, R234, 0x2, R40 ;  /* 0x00000002ea447825 */ /* 0x001fe200078e0228 */
[----:B------:R0:W2:Y:S01]  /*26f0*/  @!P2 LDG.E.U16 R90, [R34.64] ;  /* 0x00000006225aa981 */ /* 0x0000a2000c1e1500 */
[----:B------:R-:W-:Y:S02]  /*2700*/  ISETP.GE.AND P2, PT, R177, UR4, PT ;  /* 0x00000004b1007c0c */ /* 0x000fe4000bf46270 */
[----:B------:R-:W-:Y:S01]  /*2710*/  PRMT R97, RZ, 0x7610, R97 ;  /* 0x00007610ff617816 */ /* 0x000fe20000000061 */
[----:B------:R1:W2:Y:S01]  /*2720*/  @!P4 LDG.E.U16 R156, [R68.64] ;  /* 0x00000006449cc981 */ /* 0x0002a2000c1e1500 */
[----:B------:R-:W-:Y:S01]  /*2730*/  PRMT R108, RZ, 0x7610, R108 ;  /* 0x00007610ff6c7816 */ /* 0x000fe2000000006c */
[--C-:B------:R-:W-:Y:S01]  /*2740*/  IMAD.WIDE R36, R236, 0x2, R40.reuse ;  /* 0x00000002ec247825 */ /* 0x100fe200078e0228 */
[----:B------:R-:W-:Y:S02]  /*2750*/  ISETP.GE.AND P4, PT, R185, UR4, PT ;  /* 0x00000004b9007c0c */ /* 0x000fe4000bf86270 */
[----:B------:R-:W-:Y:S01]  /*2760*/  ISETP.GE.AND P5, PT, R183, UR4, PT ;  /* 0x00000004b7007c0c */ /* 0x000fe2000bfa6270 */
[----:B0-----:R-:W-:Y:S01]  /*2770*/  IMAD.WIDE R34, R239, 0x2, R40 ;  /* 0x00000002ef227825 */ /* 0x001fe200078e0228 */
[----:B------:R-:W-:Y:S01]  /*2780*/  ISETP.GE.AND P0, PT, R179, UR4, PT ;  /* 0x00000004b3007c0c */ /* 0x000fe2000bf06270 */
[----:B------:R0:W2:Y:S01]  /*2790*/  @!P3 LDG.E.U16 R97, [R36.64] ;  /* 0x000000062461b981 */ /* 0x0000a2000c1e1500 */
[----:B------:R-:W-:-:S02]  /*27a0*/  PRMT R79, RZ, 0x7610, R79 ;  /* 0x00007610ff4f7816 */ /* 0x000fc4000000004f */
[----:B------:R-:W-:Y:S01]  /*27b0*/  ISETP.GE.AND P3, PT, R175, UR4, PT ;  /* 0x00000004af007c0c */ /* 0x000fe2000bf66270 */
[----:B------:R0:W2:Y:S01]  /*27c0*/  @!P1 LDG.E.U16 R108, [R34.64] ;  /* 0x00000006226c9981 */ /* 0x0000a2000c1e1500 */
[----:B------:R-:W-:Y:S01]  /*27d0*/  ISETP.GE.AND P1, PT, R173, UR4, PT ;  /* 0x00000004ad007c0c */ /* 0x000fe2000bf26270 */
[----:B------:R-:W-:Y:S01]  /*27e0*/  IMAD.WIDE R38, R237, 0x2, R40 ;  /* 0x00000002ed267825 */ /* 0x000fe200078e0228 */
[----:B------:R-:W-:Y:S02]  /*27f0*/  PRMT R80, RZ, 0x7610, R80 ;  /* 0x00007610ff507816 */ /* 0x000fe40000000050 */
[----:B------:R-:W-:Y:S01]  /*2800*/  PRMT R155, RZ, 0x7610, R155 ;  /* 0x00007610ff9b7816 */ /* 0x000fe2000000009b */
[----:B------:R-:W-:Y:S01]  /*2810*/  IMAD.WIDE R42, R238, 0x2, R40 ;  /* 0x00000002ee2a7825 */ /* 0x000fe200078e0228 */
[----:B------:R-:W-:Y:S02]  /*2820*/  PRMT R96, RZ, 0x7610, R96 ;  /* 0x00007610ff607816 */ /* 0x000fe40000000060 */
[----:B------:R1:W2:Y:S01]  /*2830*/  @!P4 LDG.E.U16 R80, [R38.64] ;  /* 0x000000062650c981 */ /* 0x0002a2000c1e1500 */
[----:B0-----:R-:W-:Y:S01]  /*2840*/  IMAD.WIDE R34, R241, 0x2, R40 ;  /* 0x00000002f1227825 */ /* 0x001fe200078e0228 */
[----:B------:R-:W-:-:S02]  /*2850*/  PRMT R154, RZ, 0x7610, R154 ;  /* 0x00007610ff9a7816 */ /* 0x000fc4000000009a */
[----:B------:R0:W2:Y:S01]  /*2860*/  @!P5 LDG.E.U16 R155, [R42.64] ;  /* 0x000000062a9bd981 */ /* 0x0000a2000c1e1500 */
[----:B------:R-:W-:Y:S01]  /*2870*/  IMAD.WIDE R36, R240, 0x2, R40 ;  /* 0x00000002f0247825 */ /* 0x000fe200078e0228 */
[----:B------:R-:W-:Y:S02]  /*2880*/  PRMT R110, RZ, 0x7610, R110 ;  /* 0x00007610ff6e7816 */ /* 0x000fe4000000006e */
[----:B------:R0:W2:Y:S01]  /*2890*/  @!P2 LDG.E.U16 R79, [R34.64] ;  /* 0x00000006224fa981 */ /* 0x0000a2000c1e1500 */
[----:B------:R-:W-:Y:S01]  /*28a0*/  ISETP.GE.AND P2, PT, R168, UR4, PT ;  /* 0x00000004a8007c0c */ /* 0x000fe2000bf46270 */
[----:B-1----:R-:W-:Y:S02]  /*28b0*/  IMAD.WIDE R38, R243, 0x2, R40 ;  /* 0x00000002f3267825 */ /* 0x002fe400078e0228 */
[----:B------:R1:W2:Y:S01]  /*28c0*/  @!P0 LDG.E.U16 R96, [R36.64] ;  /* 0x0000000624608981 */ /* 0x0002a2000c1e1500 */
[----:B------:R-:W-:-:S03]  /*28d0*/  PRMT R153, RZ, 0x7610, R153 ;  /* 0x00007610ff997816 */ /* 0x000fc60000000099 */
[----:B------:R0:W2:Y:S01]  /*28e0*/  @!P1 LDG.E.U16 R110, [R38.64] ;  /* 0x00000006266e9981 */ /* 0x0000a2000c1e1500 */
[----:B-1----:R-:W-:-:S04]  /*28f0*/  IMAD.WIDE R36, R242, 0x2, R40 ;  /* 0x00000002f2247825 */ /* 0x002fc800078e0228 */
[--C-:B0-----:R-:W-:Y:S01]  /*2900*/  IMAD.WIDE R38, R246, 0x2, R40.reuse ;  /* 0x00000002f6267825 */ /* 0x101fe200078e0228 */
[----:B------:R0:W2:Y:S04]  /*2910*/  @!P3 LDG.E.U16 R154, [R36.64] ;  /* 0x00000006249ab981 */ /* 0x0000a8000c1e1500 */
[----:B------:R1:W2:Y:S01]  /*2920*/  @!P2 LDG.E.U16 R153, [R38.64] ;  /* 0x000000062699a981 */ /* 0x0002a2000c1e1500 */
[----:B------:R-:W-:Y:S01]  /*2930*/  ISETP.GE.AND P0, PT, R172, UR4, PT ;  /* 0x00000004ac007c0c */ /* 0x000fe2000bf06270 */
[----:B------:R-:W-:Y:S01]  /*2940*/  IMAD.WIDE R34, R244, 0x2, R40 ;  /* 0x00000002f4227825 */ /* 0x000fe200078e0228 */
[----:B------:R-:W-:Y:S02]  /*2950*/  PRMT R95, RZ, 0x7610, R95 ;  /* 0x00007610ff5f7816 */ /* 0x000fe4000000005f */
[----:B------:R-:W-:-:S02]  /*2960*/  ISETP.GE.AND P1, PT, R140, UR4, PT ;  /* 0x000000048c007c0c */ /* 0x000fc4000bf26270 */
[----:B------:R-:W-:Y:S02]  /*2970*/  ISETP.GE.AND P4, PT, R171, UR4, PT ;  /* 0x00000004ab007c0c */ /* 0x000fe4000bf86270 */
[----:B------:R-:W-:Y:S01]  /*2980*/  ISETP.GE.AND P2, PT, R137, UR4, PT ;  /* 0x0000000489007c0c */ /* 0x000fe2000bf46270 */
[----:B-1----:R-:W-:Y:S01]  /*2990*/  IMAD.WIDE R38, R247, 0x2, R40 ;  /* 0x00000002f7267825 */ /* 0x002fe200078e0228 */
[----:B------:R-:W-:-:S03]  /*29a0*/  PRMT R109, RZ, 0x7610, R109 ;  /* 0x00007610ff6d7816 */ /* 0x000fc6000000006d */
[----:B------:R1:W2:Y:S01]  /*29b0*/  @!P0 LDG.E.U16 R95, [R34.64] ;  /* 0x00000006225f8981 */ /* 0x0002a2000c1e1500 */
[----:B------:R-:W-:Y:S02]  /*29c0*/  ISETP.GE.AND P0, PT, R139, UR4, PT ;  /* 0x000000048b007c0c */ /* 0x000fe4000bf06270 */
[----:B------:R-:W-:Y:S01]  /*29d0*/  ISETP.GE.AND P3, PT, R138, UR4, PT ;  /* 0x000000048a007c0c */ /* 0x000fe2000bf66270 */
[----:B0-----:R-:W-:Y:S01]  /*29e0*/  IMAD.WIDE R36, R245, 0x2, R40 ;  /* 0x00000002f5247825 */ /* 0x001fe200078e0228 */
[----:B------:R-:W-:Y:S01]  /*29f0*/  PRMT R78, RZ, 0x7610, R78 ;  /* 0x00007610ff4e7816 */ /* 0x000fe2000000004e */
[----:B------:R0:W2:Y:S01]  /*2a00*/  @!P1 LDG.E.U16 R109, [R38.64] ;  /* 0x00000006266d9981 */ /* 0x0000a2000c1e1500 */
[----:B------:R-:W-:Y:S02]  /*2a10*/  PRMT R94, RZ, 0x7610, R94 ;  /* 0x00007610ff5e7816 */ /* 0x000fe4000000005e */
[----:B------:R-:W-:Y:S01]  /*2a20*/  PRMT R69, RZ, 0x7610, R69 ;  /* 0x00007610ff457816 */ /* 0x000fe20000000045 */
[----:B-1----:R-:W-:Y:S01]  /*2a30*/  IMAD.WIDE R34, R248, 0x2, R40 ;  /* 0x00000002f8227825 */ /* 0x002fe200078e0228 */
[----:B------:R-:W-:Y:S01]  /*2a40*/  ISETP.GE.AND P1, PT, R135, UR4, PT ;  /* 0x0000000487007c0c */ /* 0x000fe2000bf26270 */
[----:B------:R1:W2:Y:S01]  /*2a50*/  @!P4 LDG.E.U16 R78, [R36.64] ;  /* 0x00000006244ec981 */ /* 0x0002a2000c1e1500 */
[----:B------:R-:W-:Y:S01]  /*2a60*/  PRMT R77, RZ, 0x7610, R77 ;  /* 0x00007610ff4d7816 */ /* 0x000fe2000000004d */
[----:B0-----:R-:W-:-:S02]  /*2a70*/  IMAD.WIDE R38, R250, 0x2, R40 ;  /* 0x00000002fa267825 */ /* 0x001fc400078e0228 */
[----:B------:R0:W2:Y:S01]  /*2a80*/  @!P0 LDG.E.U16 R94, [R34.64] ;  /* 0x00000006225e8981 */ /* 0x0000a2000c1e1500 */
[----:B------:R-:W-:-:S03]  /*2a90*/  ISETP.GE.AND P0, PT, R136, UR4, PT ;  /* 0x0000000488007c0c */ /* 0x000fc6000bf06270 */
[----:B------:R0:W2:Y:S01]  /*2aa0*/  @!P2 LDG.E.U16 R69, [R38.64] ;  /* 0x000000062645a981 */ /* 0x0000a2000c1e1500 */
[----:B-1----:R-:W-:Y:S01]  /*2ab0*/  IMAD.WIDE R36, R249, 0x2, R40 ;  /* 0x00000002f9247825 */ /* 0x002fe200078e0228 */
[C---:B------:R-:W-:Y:S02]  /*2ac0*/  ISETP.GE.AND P2, PT, R134.reuse, UR4, PT ;  /* 0x0000000486007c0c */ /* 0x040fe4000bf46270 */
[----:B------:R-:W-:Y:S02]  /*2ad0*/  PRMT R93, RZ, 0x7610, R93 ;  /* 0x00007610ff5d7816 */ /* 0x000fe4000000005d */
[----:B------:R1:W2:Y:S01]  /*2ae0*/  @!P3 LDG.E.U16 R77, [R36.64] ;  /* 0x00000006244db981 */ /* 0x0002a2000c1e1500 */
[----:B------:R-:W-:Y:S01]  /*2af0*/  ISETP.GE.AND P3, PT, R133, UR4, PT ;  /* 0x0000000485007c0c */ /* 0x000fe2000bf66270 */
[----:B------:R-:W-:Y:S01]  /*2b00*/  IMAD R42, R134, c[0x0][0x188], RZ ;  /* 0x00006200862a7a24 */ /* 0x000fe200078e02ff */
[----:B------:R-:W-:Y:S01]  /*2b10*/  PRMT R68, RZ, 0x7610, R68 ;  /* 0x00007610ff447816 */ /* 0x000fe20000000044 */
[----:B0-----:R-:W-:Y:S01]  /*2b20*/  IMAD.WIDE R34, R251, 0x2, R40 ;  /* 0x00000002fb227825 */ /* 0x001fe200078e0228 */
[----:B------:R-:W-:-:S03]  /*2b30*/  PRMT R76, RZ, 0x7610, R76 ;  /* 0x00007610ff4c7816 */ /* 0x000fc6000000004c */
[----:B-1----:R-:W-:Y:S01]  /*2b40*/  IMAD.WIDE R36, R252, 0x2, R40 ;  /* 0x00000002fc247825 */ /* 0x002fe200078e0228 */
[----:B------:R-:W-:Y:S01]  /*2b50*/  PRMT R111, RZ, 0x7610, R111 ;  /* 0x00007610ff6f7816 */ /* 0x000fe2000000006f */
[----:B------:R0:W2:Y:S02]  /*2b60*/  @!P0 LDG.E.U16 R68, [R34.64] ;  /* 0x0000000622448981 */ /* 0x0000a4000c1e1500 */
[----:B------:R-:W-:Y:S02]  /*2b70*/  IMAD R43, R133, c[0x0][0x188], RZ ;  /* 0x00006200852b7a24 */ /* 0x000fe400078e02ff */
[--C-:B------:R-:W-:Y:S01]  /*2b80*/  IMAD.WIDE R38, R42, 0x2, R40.reuse ;  /* 0x000000022a267825 */ /* 0x100fe200078e0228 */
[----:B------:R1:W2:Y:S01]  /*2b90*/  @!P1 LDG.E.U16 R93, [R36.64] ;  /* 0x00000006245d9981 */ /* 0x0002a2000c1e1500 */
[----:B------:R-:W-:Y:S02]  /*2ba0*/  ISETP.GE.AND P1, PT, R132, UR4, PT ;  /* 0x0000000484007c0c */ /* 0x000fe4000bf26270 */
[----:B------:R-:W-:Y:S01]  /*2bb0*/  IMAD.WIDE R42, R43, 0x2, R40 ;  /* 0x000000022b2a7825 */ /* 0x000fe200078e0228 */
[----:B------:R1:W2:Y:S01]  /*2bc0*/  @!P2 LDG.E.U16 R76, [R38.64] ;  /* 0x00000006264ca981 */ /* 0x0002a2000c1e1500 */
[----:B------:R-:W-:-:S02]  /*2bd0*/  ISETP.GE.AND P2, PT, R131, UR4, PT ;  /* 0x0000000483007c0c */ /* 0x000fc4000bf46270 */
[----:B0-----:R-:W-:Y:S01]  /*2be0*/  IMAD R35, R132, c[0x0][0x188], RZ ;  /* 0x0000620084237a24 */ /* 0x001fe200078e02ff */
[----:B------:R-:W-:Y:S01]  /*2bf0*/  PRMT R141, RZ, 0x7610, R141 ;  /* 0x00007610ff8d7816 */ /* 0x000fe2000000008d */
[----:B------:R0:W2:Y:S01]  /*2c00*/  @!P3 LDG.E.U16 R111, [R42.64] ;  /* 0x000000062a6fb981 */ /* 0x0000a2000c1e1500 */
[----:B------:R-:W-:Y:S01]  /*2c10*/  ISETP.GE.AND P3, PT, R130, UR4, PT ;  /* 0x0000000482007c0c */ /* 0x000fe2000bf66270 */
[----:B------:R-:W-:Y:S01]  /*2c20*/  IMAD.WIDE R34, R35, 0x2, R40 ;  /* 0x0000000223227825 */ /* 0x000fe200078e0228 */
[----:B------:R-:W-:-:S03]  /*2c30*/  ISETP.GE.AND P0, PT, R128, UR4, PT ;  /* 0x0000000480007c0c */ /* 0x000fc6000bf06270 */
[----:B-1----:R-:W-:Y:S01]  /*2c40*/  IMAD R37, R131, c[0x0][0x188], RZ ;  /* 0x0000620083257a24 */ /* 0x002fe200078e02ff */
[----:B------:R-:W-:Y:S01]  /*2c50*/  PRMT R142, RZ, 0x7610, R142 ;  /* 0x00007610ff8e7816 */ /* 0x000fe2000000008e */
[----:B------:R-:W-:Y:S01]  /*2c60*/  IMAD R39, R130, c[0x0][0x188], RZ ;  /* 0x0000620082277a24 */ /* 0x000fe200078e02ff */
[C---:B------:R-:W-:Y:S01]  /*2c70*/  ISETP.GE.AND P4, PT, R129.reuse, UR4, PT ;  /* 0x0000000481007c0c */ /* 0x040fe2000bf86270 */
[----:B0-----:R-:W-:Y:S01]  /*2c80*/  IMAD R43, R129, c[0x0][0x188], RZ ;  /* 0x00006200812b7a24 */ /* 0x001fe200078e02ff */
[----:B------:R0:W2:Y:S01]  /*2c90*/  @!P1 LDG.E.U16 R141, [R34.64] ;  /* 0x00000006228d9981 */ /* 0x0000a2000c1e1500 */
[----:B------:R-:W-:Y:S01]  /*2ca0*/  IMAD.WIDE R36, R37, 0x2, R40 ;  /* 0x0000000225247825 */ /* 0x000fe200078e0228 */
[----:B------:R-:W-:Y:S02]  /*2cb0*/  PRMT R143, RZ, 0x7610, R143 ;  /* 0x00007610ff8f7816 */ /* 0x000fe4000000008f */
[----:B------:R-:W-:Y:S01]  /*2cc0*/  PRMT R145, RZ, 0x7610, R145 ;  /* 0x00007610ff917816 */ /* 0x000fe20000000091 */
[--C-:B------:R-:W-:Y:S01]  /*2cd0*/  IMAD.WIDE R38, R39, 0x2, R40.reuse ;  /* 0x0000000227267825 */ /* 0x100fe200078e0228 */
[----:B------:R1:W2:Y:S03]  /*2ce0*/  @!P2 LDG.E.U16 R142, [R36.64] ;  /* 0x00000006248ea981 */ /* 0x0002a6000c1e1500 */
[----:B0-----:R-:W-:Y:S01]  /*2cf0*/  IMAD.WIDE R34, R43, 0x2, R40 ;  /* 0x000000022b227825 */ /* 0x001fe200078e0228 */
[----:B------:R-:W-:Y:S01]  /*2d00*/  ISETP.GE.AND P1, PT, R127, UR4, PT ;  /* 0x000000047f007c0c */ /* 0x000fe2000bf26270 */
[----:B------:R0:W2:Y:S02]  /*2d10*/  @!P3 LDG.E.U16 R143, [R38.64] ;  /* 0x00000006268fb981 */ /* 0x0000a4000c1e1500 */
[----:B------:R-:W-:Y:S01]  /*2d20*/  IMAD R43, R128, c[0x0][0x188], RZ ;  /* 0x00006200802b7a24 */ /* 0x000fe200078e02ff */
[----:B------:R-:W-:-:S03]  /*2d30*/  PRMT R144, RZ, 0x7610, R144 ;  /* 0x00007610ff907816 */ /* 0x000fc60000000090 */
[----:B-1----:R-:W-:Y:S01]  /*2d40*/  IMAD.WIDE R36, R43, 0x2, R40 ;  /* 0x000000022b247825 */ /* 0x002fe200078e0228 */
[C---:B------:R-:W-:Y:S02]  /*2d50*/  ISETP.GE.AND P2, PT, R126.reuse, UR4, PT ;  /* 0x000000047e007c0c */ /* 0x040fe4000bf46270 */
[----:B------:R1:W2:Y:S01]  /*2d60*/  @!P4 LDG.E.U16 R144, [R34.64] ;  /* 0x000000062290c981 */ /* 0x0002a2000c1e1500 */
[----:B0-----:R-:W-:Y:S02]  /*2d70*/  IMAD R39, R127, c[0x0][0x188], RZ ;  /* 0x000062007f277a24 */ /* 0x001fe400078e02ff */
[----:B------:R-:W-:Y:S01]  /*2d80*/  IMAD R43, R126, c[0x0][0x188], RZ ;  /* 0x000062007e2b7a24 */ /* 0x000fe200078e02ff */
[----:B------:R0:W2:Y:S01]  /*2d90*/  @!P0 LDG.E.U16 R145, [R36.64] ;  /* 0x0000000624918981 */ /* 0x0000a2000c1e1500 */
[----:B------:R-:W-:Y:S01]  /*2da0*/  ISETP.GE.AND P0, PT, R124, UR4, PT ;  /* 0x000000047c007c0c */ /* 0x000fe2000bf06270 */
[----:B------:R-:W-:Y:S01]  /*2db0*/  IMAD R42, R125, c[0x0][0x188], RZ ;  /* 0x000062007d2a7a24 */ /* 0x000fe200078e02ff */
[----:B------:R-:W-:-:S02]  /*2dc0*/  PRMT R148, RZ, 0x7610, R148 ;  /* 0x00007610ff947816 */ /* 0x000fc40000000094 */
[----:B------:R-:W-:Y:S01]  /*2dd0*/  ISETP.GE.AND P4, PT, R123, UR4, PT ;  /* 0x000000047b007c0c */ /* 0x000fe2000bf86270 */
[----:B-1----:R-:W-:Y:S01]  /*2de0*/  IMAD.WIDE R34, R39, 0x2, R40 ;  /* 0x0000000227227825 */ /* 0x002fe200078e0228 */
[----:B------:R-:W-:-:S03]  /*2df0*/  PRMT R149, RZ, 0x7610, R149 ;  /* 0x00007610ff957816 */ /* 0x000fc60000000095 */
[----:B0-----:R-:W-:Y:S01]  /*2e00*/  IMAD.WIDE R36, R43, 0x2, R40 ;  /* 0x000000022b247825 */ /* 0x001fe200078e0228 */
[----:B------:R0:W2:Y:S03]  /*2e10*/  @!P1 LDG.E.U16 R148, [R34.64] ;  /* 0x0000000622949981 */ /* 0x0000a6000c1e1500 */
[----:B------:R-:W-:Y:S01]  /*2e20*/  IMAD R43, R124, c[0x0][0x188], RZ ;  /* 0x000062007c2b7a24 */ /* 0x000fe200078e02ff */
[----:B------:R-:W-:Y:S01]  /*2e30*/  PRMT R151, RZ, 0x7610, R151 ;  /* 0x00007610ff977816 */ /* 0x000fe20000000097 */
[----:B------:R-:W-:Y:S01]  /*2e40*/  IMAD.WIDE R38, R42, 0x2, R40 ;  /* 0x000000022a267825 */ /* 0x000fe200078e0228 */
[----:B------:R-:W-:Y:S01]  /*2e50*/  ISETP.GE.AND P1, PT, R122, UR4, PT ;  /* 0x000000047a007c0c */ /* 0x000fe2000bf26270 */
[----:B------:R1:W3:Y:S02]  /*2e60*/  @!P2 LDG.E.U16 R149, [R36.64] ;  /* 0x000000062495a981 */ /* 0x0002e4000c1e1500 */
[----:B------:R-:W-:-:S02]  /*2e70*/  IMAD R42, R123, c[0x0][0x188], RZ ;  /* 0x000062007b2a7a24 */ /* 0x000fc400078e02ff */
[----:B0-----:R-:W-:Y:S01]  /*2e80*/  IMAD.WIDE R34, R43, 0x2, R40 ;  /* 0x000000022b227825 */ /* 0x001fe200078e0228 */
[----:B------:R-:W-:Y:S02]  /*2e90*/  PRMT R152, RZ, 0x7610, R152 ;  /* 0x00007610ff987816 */ /* 0x000fe40000000098 */
[----:B------:R-:W-:Y:S01]  /*2ea0*/  ISETP.GE.AND P3, PT, R125, UR4, PT ;  /* 0x000000047d007c0c */ /* 0x000fe2000bf66270 */
[----:B------:R-:W-:Y:S01]  /*2eb0*/  IMAD R43, R122, c[0x0][0x188], RZ ;  /* 0x000062007a2b7a24 */ /* 0x000fe200078e02ff */
[----:B------:R0:W3:Y:S01]  /*2ec0*/  @!P0 LDG.E.U16 R151, [R34.64] ;  /* 0x0000000622978981 */ /* 0x0000e2000c1e1500 */
[----:B-1----:R-:W-:Y:S01]  /*2ed0*/  IMAD.WIDE R36, R42, 0x2, R40 ;  /* 0x000000022a247825 */ /* 0x002fe200078e0228 */
[----:B------:R-:W-:-:S03]  /*2ee0*/  ISETP.GE.AND P0, PT, R120, UR4, PT ;  /* 0x0000000478007c0c */ /* 0x000fc6000bf06270 */
[----:B------:R-:W-:Y:S01]  /*2ef0*/  IMAD R42, R121, c[0x0][0x188], RZ ;  /* 0x00006200792a7a24 */ /* 0x000fe200078e02ff */
[----:B------:R-:W-:Y:S01]  /*2f00*/  PRMT R169, RZ, 0x7610, R169 ;  /* 0x00007610ffa97816 */ /* 0x000fe200000000a9 */
[----:B------:R1:W3:Y:S01]  /*2f10*/  @!P4 LDG.E.U16 R152, [R36.64] ;  /* 0x000000062498c981 */ /* 0x0002e2000c1e1500 */
[----:B0-----:R-:W-:Y:S01]  /*2f20*/  IMAD.WIDE R34, R43, 0x2, R40 ;  /* 0x000000022b227825 */ /* 0x001fe200078e0228 */
[----:B------:R-:W-:Y:S02]  /*2f30*/  PRMT R150, RZ, 0x7610, R150 ;  /* 0x00007610ff967816 */ /* 0x000fe40000000096 */
[----:B------:R-:W-:Y:S02]  /*2f40*/  PRMT R174, RZ, 0x7610, R174 ;  /* 0x00007610ffae7816 */ /* 0x000fe400000000ae */
[----:B------:R0:W3:Y:S01]  /*2f50*/  @!P1 LDG.E.U16 R169, [R34.64] ;  /* 0x0000000622a99981 */ /* 0x0000e2000c1e1500 */
[----:B-1----:R-:W-:-:S03]  /*2f60*/  IMAD.WIDE R36, R42, 0x2, R40 ;  /* 0x000000022a247825 */ /* 0x002fc600078e0228 */
[----:B------:R1:W3:Y:S01]  /*2f70*/  @!P3 LDG.E.U16 R150, [R38.64] ;  /* 0x000000062696b981 */ /* 0x0002e2000c1e1500 */
[----:B------:R-:W-:Y:S01]  /*2f80*/  IMAD R42, R120, c[0x0][0x188], RZ ;  /* 0x00006200782a7a24 */ /* 0x000fe200078e02ff */
[----:B------:R-:W-:-:S03]  /*2f90*/  ISETP.GE.AND P1, PT, R119, UR4, PT ;  /* 0x0000000477007c0c */ /* 0x000fc6000bf26270 */
[----:B0-----:R-:W-:Y:S01]  /*2fa0*/  IMAD.WIDE R34, R42, 0x2, R40 ;  /* 0x000000022a227825 */ /* 0x001fe200078e0228 */
[----:B------:R-:W-:-:S03]  /*2fb0*/  PRMT R176, RZ, 0x7610, R176 ;  /* 0x00007610ffb07816 */ /* 0x000fc600000000b0 */
[----:B-1----:R-:W-:Y:S01]  /*2fc0*/  IMAD R38, R119, c[0x0][0x188], RZ ;  /* 0x0000620077267a24 */ /* 0x002fe200078e02ff */
[----:B------:R0:W3:Y:S01]  /*2fd0*/  @!P0 LDG.E.U16 R174, [R34.64] ;  /* 0x0000000622ae8981 */ /* 0x0000e2000c1e1500 */
[----:B------:R-:W-:Y:S02]  /*2fe0*/  ISETP.GE.AND P0, PT, R118, UR4, PT ;  /* 0x0000000476007c0c */ /* 0x000fe4000bf06270 */
[----:B------:R-:W-:Y:S01]  /*2ff0*/  PRMT R178, RZ, 0x7610, R178 ;  /* 0x00007610ffb27816 */ /* 0x000fe200000000b2 */
[----:B0-----:R-:W-:-:S04]  /*3000*/  IMAD.WIDE R34, R38, 0x2, R40 ;  /* 0x0000000226227825 */ /* 0x001fc800078e0228 */
[----:B------:R-:W-:Y:S01]  /*3010*/  IMAD R38, R118, c[0x0][0x188], RZ ;  /* 0x0000620076267a24 */ /* 0x000fe200078e02ff */
[----:B------:R0:W3:Y:S01]  /*3020*/  @!P1 LDG.E.U16 R176, [R34.64] ;  /* 0x0000000622b09981 */ /* 0x0000e2000c1e1500 */
[----:B------:R-:W-:Y:S02]  /*3030*/  ISETP.GE.AND P1, PT, R117, UR4, PT ;  /* 0x0000000475007c0c */ /* 0x000fe4000bf26270 */
[----:B------:R-:W-:Y:S01]  /*3040*/  PRMT R180, RZ, 0x7610, R180 ;  /* 0x00007610ffb47816 */ /* 0x000fe200000000b4 */
[----:B0-----:R-:W-:-:S04]  /*3050*/  IMAD.WIDE R34, R38, 0x2, R40 ;  /* 0x0000000226227825 */ /* 0x001fc800078e0228 */
[----:B------:R-:W-:Y:S01]  /*3060*/  IMAD R38, R117, c[0x0][0x188], RZ ;  /* 0x0000620075267a24 */ /* 0x000fe200078e02ff */
[----:B------:R0:W3:Y:S01]  /*3070*/  @!P0 LDG.E.U16 R178, [R34.64] ;  /* 0x0000000622b28981 */ /* 0x0000e2000c1e1500 */
[----:B------:R-:W-:Y:S02]  /*3080*/  ISETP.GE.AND P0, PT, R22, UR4, PT ;  /* 0x0000000416007c0c */ /* 0x000fe4000bf06270 */
[----:B------:R-:W-:Y:S02]  /*3090*/  ISETP.GE.AND P2, PT, R121, UR4, PT ;  /* 0x0000000479007c0c */ /* 0x000fe4000bf46270 */
[----:B------:R-:W-:Y:S01]  /*30a0*/  PRMT R182, RZ, 0x7610, R182 ;  /* 0x00007610ffb67816 */ /* 0x000fe200000000b6 */
[----:B0-----:R-:W-:-:S04]  /*30b0*/  IMAD.WIDE R34, R38, 0x2, R40 ;  /* 0x0000000226227825 */ /* 0x001fc800078e0228 */
[----:B------:R-:W-:Y:S01]  /*30c0*/  IMAD R38, R22, c[0x0][0x188], RZ ;  /* 0x0000620016267a24 */ /* 0x000fe200078e02ff */
[----:B------:R0:W3:Y:S01]  /*30d0*/  @!P1 LDG.E.U16 R180, [R34.64] ;  /* 0x0000000622b49981 */ /* 0x0000e2000c1e1500 */
[----:B------:R-:W-:Y:S02]  /*30e0*/  ISETP.GE.AND P1, PT, R23, UR4, PT ;  /* 0x0000000417007c0c */ /* 0x000fe4000bf26270 */
[----:B------:R-:W-:Y:S02]  /*30f0*/  PRMT R170, RZ, 0x7610, R170 ;  /* 0x00007610ffaa7816 */ /* 0x000fe400000000aa */
[----:B------:R-:W-:-:S04]  /*3100*/  PRMT R184, RZ, 0x7610, R184 ;  /* 0x00007610ffb87816 */ /* 0x000fc800000000b8 */
[----:B------:R1:W3:Y:S01]  /*3110*/  @!P2 LDG.E.U16 R170, [R36.64] ;  /* 0x0000000624aaa981 */ /* 0x0002e2000c1e1500 */
[----:B0-----:R-:W-:-:S04]  /*3120*/  IMAD.WIDE R34, R38, 0x2, R40 ;  /* 0x0000000226227825 */ /* 0x001fc800078e0228 */
[----:B------:R-:W-:Y:S01]  /*3130*/  IMAD R38, R23, c[0x0][0x188], RZ ;  /* 0x0000620017267a24 */ /* 0x000fe200078e02ff */
[----:B------:R0:W3:Y:S01]  /*3140*/  @!P0 LDG.E.U16 R182, [R34.64] ;  /* 0x0000000622b68981 */ /* 0x0000e2000c1e1500 */
[C---:B------:R-:W-:Y:S01]  /*3150*/  ISETP.GE.AND P0, PT, R24.reuse, UR4, PT ;  /* 0x0000000418007c0c */ /* 0x040fe2000bf06270 */
[----:B-1----:R-:W-:Y:S01]  /*3160*/  IMAD R36, R24, c[0x0][0x188], RZ ;  /* 0x0000620018247a24 */ /* 0x002fe200078e02ff */
[----:B------:R-:W-:Y:S01]  /*3170*/  PRMT R186, RZ, 0x7610, R186 ;  /* 0x00007610ffba7816 */ /* 0x000fe200000000ba */
[----:B0-----:R-:W-:-:S05]  /*3180*/  IMAD.WIDE R34, R38, 0x2, R40 ;  /* 0x0000000226227825 */ /* 0x001fca00078e0228 */
        /* <DEDUP_REMOVED lines=11> */
[----:B------:R-:W-:-:S03]  /*3240*/  ISETP.GE.AND P1, PT, R27, UR4, PT ;  /* 0x000000041b007c0c */ /* 0x000fc6000bf26270 */
[----:B------:R-:W1:Y:S01]  /*3250*/  S2R R43, SR_TID.X ;  /* 0x00000000002b7919 */ /* 0x000e620000002100 */
[----:B0-----:R-:W-:Y:S01]  /*3260*/  IMAD.WIDE R34, R36, 0x2, R40 ;  /* 0x0000000224227825 */ /* 0x001fe200078e0228 */
[----:B------:R-:W-:-:S03]  /*3270*/  PRMT R192, RZ, 0x7610, R192 ;  /* 0x00007610ffc07816 */ /* 0x000fc600000000c0 */
[----:B------:R-:W-:Y:S01]  /*3280*/  IMAD R36, R27, c[0x0][0x188], RZ ;  /* 0x000062001b247a24 */ /* 0x000fe200078e02ff */
[----:B------:R0:W3:Y:S01]  /*3290*/  @!P0 LDG.E.U16 R190, [R34.64] ;  /* 0x0000000622be8981 */ /* 0x0000e2000c1e1500 */
[----:B------:R-:W-:Y:S02]  /*32a0*/  ISETP.GE.AND P0, PT, R28, UR4, PT ;  /* 0x000000041c007c0c */ /* 0x000fe4000bf06270 */
[----:B------:R-:W-:Y:S01]  /*32b0*/  PRMT R194, RZ, 0x7610, R194 ;  /* 0x00007610ffc27816 */ /* 0x000fe200000000c2 */
[----:B0-----:R-:W-:-:S04]  /*32c0*/  IMAD.WIDE R34, R36, 0x2, R40 ;  /* 0x0000000224227825 */ /* 0x001fc800078e0228 */
[----:B------:R-:W-:Y:S01]  /*32d0*/  IMAD R36, R28, c[0x0][0x188], RZ ;  /* 0x000062001c247a24 */ /* 0x000fe200078e02ff */
[----:B------:R0:W4:Y:S03]  /*32e0*/  @!P1 LDG.E.U16 R192, [R34.64] ;  /* 0x0000000622c09981 */ /* 0x000126000c1e1500 */
[----:B0-----:R-:W-:-:S05]  /*32f0*/  IMAD.WIDE R34, R36, 0x2, R40 ;  /* 0x0000000224227825 */ /* 0x001fca00078e0228 */
[----:B------:R0:W4:Y:S04]  /*3300*/  @!P0 LDG.E.U16 R194, [R34.64] ;  /* 0x0000000622c28981 */ /* 0x000128000c1e1500 */
[----:B------:R-:W-:Y:S01]  /*3310*/  BAR.SYNC.DEFER_BLOCKING 0x0 ;  /* 0x0000000000007b1d */ /* 0x000fe20000010000 */
[----:B-1----:R-:W-:-:S04]  /*3320*/  LOP3.LUT R37, R43, 0x7f, RZ, 0xc0, !PT ;  /* 0x0000007f2b257812 */ /* 0x002fc800078ec0ff */
[----:B------:R-:W-:Y:S01]  /*3330*/  ISETP.GE.AND P1, PT, R37, UR4, PT ;  /* 0x0000000425007c0c */ /* 0x000fe2000bf26270 */
[----:B------:R-:W-:Y:S02]  /*3340*/  IMAD.MOV.U32 R42, RZ, RZ, R167 ;  /* 0x000000ffff2a7224 */ /* 0x000fe400078e00a7 */
[--C-:B------:R-:W-:Y:S01]  /*3350*/  IMAD.MOV.U32 R43, RZ, RZ, R166.reuse ;  /* 0x000000ffff2b7224 */ /* 0x100fe200078e00a6 */
[----:B------:R-:W-:-:S03]  /*3360*/  PRMT R166, RZ, 0x7610, R166 ;  /* 0x00007610ffa67816 */ /* 0x000fc600000000a6 */
[----:B0-----:R-:W-:Y:S01]  /*3370*/  IMAD.WIDE R34, R29, 0x2, R42 ;  /* 0x000000021d227825 */ /* 0x001fe200078e022a */
[----:B------:R-:W-:-:S03]  /*3380*/  PRMT R167, RZ, 0x7610, R167 ;  /* 0x00007610ffa77816 */ /* 0x000fc600000000a7 */
[--C-:B------:R-:W-:Y:S02]  /*3390*/  IMAD.MOV.U32 R38, RZ, RZ, R164.reuse ;  /* 0x000000ffff267224 */ /* 0x100fe400078e00a4 */
[----:B------:R-:W-:Y:S01]  /*33a0*/  IMAD.MOV.U32 R39, RZ, RZ, R165 ;  /* 0x000000ffff277224 */ /* 0x000fe200078e00a5 */
[----:B------:R0:W4:Y:S01]  /*33b0*/  @!P1 LDG.E.U16 R166, [R34.64] ;  /* 0x0000000622a69981 */ /* 0x000122000c1e1500 */
[----:B------:R-:W-:Y:S01]  /*33c0*/  PRMT R164, RZ, 0x7610, R164 ;  /* 0x00007610ffa47816 */ /* 0x000fe200000000a4 */
[----:B0-----:R-:W-:-:S05]  /*33d0*/  IMAD.WIDE R34, R29, 0x2, R44 ;  /* 0x000000021d227825 */ /* 0x001fca00078e022c */
[----:B------:R0:W4:Y:S01]  /*33e0*/  @!P1 LDG.E.U16 R167, [R34.64] ;  /* 0x0000000622a79981 */ /* 0x000122000c1e1500 */
[----:B------:R-:W-:Y:S01]  /*33f0*/  PRMT R165, RZ, 0x7610, R165 ;  /* 0x00007610ffa57816 */ /* 0x000fe200000000a5 */
[----:B0-----:R-:W-:-:S05]  /*3400*/  IMAD.WIDE R34, R29, 0x2, R38 ;  /* 0x000000021d227825 */ /* 0x001fca00078e0226 */
[----:B------:R0:W4:Y:S01]  /*3410*/  @!P1 LDG.E.U16 R164, [R34.64] ;  /* 0x0000000622a49981 */ /* 0x000122000c1e1500 */
[----:B------:R-:W-:Y:S02]  /*3420*/  PRMT R210, RZ, 0x7610, R210 ;  /* 0x00007610ffd27816 */ /* 0x000fe400000000d2 */
[----:B------:R-:W-:Y:S01]  /*3430*/  LOP3.LUT R67, R67, R66, RZ, 0x3c, !PT ;  /* 0x0000004243437212 */ /* 0x000fe200078e3cff */
[----:B0-----:R-:W-:-:S03]  /*3440*/  IMAD.WIDE R34, R29, 0x2, R46 ;  /* 0x000000021d227825 */ /* 0x001fc600078e022e */
[----:B------:R-:W-:Y:S02]  /*3450*/  LOP3.LUT R66, R67, R66, RZ, 0x3c, !PT ;  /* 0x0000004243427212 */ /* 0x000fe400078e3cff */
[----:B------:R0:W4:Y:S01]  /*3460*/  @!P1 LDG.E.U16 R165, [R34.64] ;  /* 0x0000000622a59981 */ /* 0x000122000c1e1500 */
[--C-:B------:R-:W-:Y:S02]  /*3470*/  IMAD.MOV.U32 R36, RZ, RZ, R161.reuse ;  /* 0x000000ffff247224 */ /* 0x100fe400078e00a1 */
[----:B------:R-:W-:Y:S01]  /*3480*/  IMAD.MOV.U32 R37, RZ, RZ, R162 ;  /* 0x000000ffff257224 */ /* 0x000fe200078e00a2 */
[----:B------:R-:W-:Y:S01]  /*3490*/  PRMT R161, RZ, 0x7610, R161 ;  /* 0x00007610ffa17816 */ /* 0x000fe200000000a1 */
[----:B0-----:R-:W-:Y:S01]  /*34a0*/  IMAD.WIDE R34, R29, 0x2, R64 ;  /* 0x000000021d227825 */ /* 0x001fe200078e0240 */
[----:B------:R-:W-:Y:S02]  /*34b0*/  LOP3.LUT R63, R63, R62, RZ, 0x3c, !PT ;  /* 0x0000003e3f3f7212 */ /* 0x000fe400078e3cff */
[----:B------:R-:W-:-:S02]  /*34c0*/  LOP3.LUT R67, R67, R66, RZ, 0x3c, !PT ;  /* 0x0000004243437212 */ /* 0x000fc400078e3cff */
[----:B------:R0:W4:Y:S01]  /*34d0*/  @!P1 LDG.E.U16 R210, [R34.64] ;  /* 0x0000000622d29981 */ /* 0x000122000c1e1500 */
[----:B------:R-:W-:Y:S02]  /*34e0*/  LOP3.LUT R62, R63, R62, RZ, 0x3c, !PT ;  /* 0x0000003e3f3e7212 */ /* 0x000fe400078e3cff */
[----:B------:R-:W-:Y:S01]  /*34f0*/  PRMT R162, RZ, 0x7610, R162 ;  /* 0x00007610ffa27816 */ /* 0x000fe200000000a2 */
[----:B0-----:R-:W-:Y:S01]  /*3500*/  IMAD.WIDE R34, R29, 0x2, R36 ;  /* 0x000000021d227825 */ /* 0x001fe200078e0224 */
[----:B------:R-:W-:-:S04]  /*3510*/  LOP3.LUT R63, R63, R62, RZ, 0x3c, !PT ;  /* 0x0000003e3f3f7212 */ /* 0x000fc800078e3cff */
[----:B------:R0:W4:Y:S04]  /*3520*/  @!P1 LDG.E.U16 R161, [R34.64] ;  /* 0x0000000622a19981 */ /* 0x000128000c1e1500 */
[----:B--2---:R1:W-:Y:S01]  /*3530*/  STS.U16 [R19], R163 ;  /* 0x000000a313007388 */ /* 0x0043e20000000400 */
[----:B0-----:R-:W-:Y:S01]  /*3540*/  IMAD.WIDE R34, R29, 0x2, R66 ;  /* 0x000000021d227825 */ /* 0x001fe200078e0242 */
[----:B-1----:R-:W-:-:S04]  /*3550*/  PRMT R163, RZ, 0x7610, R163 ;  /* 0x00007610ffa37816 */ /* 0x002fc800000000a3 */
[----:B------:R0:W2:Y:S01]  /*3560*/  @!P1 LDG.E.U16 R162, [R34.64] ;  /* 0x0000000622a29981 */ /* 0x0000a2000c1e1500 */
[----:B------:R-:W-:Y:S01]  /*3570*/  LOP3.LUT R61, R61, R60, RZ, 0x3c, !PT ;  /* 0x0000003c3d3d7212 */ /* 0x000fe200078e3cff */
[----:B0-----:R-:W-:-:S03]  /*3580*/  IMAD.WIDE R34, R29, 0x2, R62 ;  /* 0x000000021d227825 */ /* 0x001fc600078e023e */
[C---:B------:R-:W-:Y:S01]  /*3590*/  LOP3.LUT R60, R61.reuse, R60, RZ, 0x3c, !PT ;  /* 0x0000003c3d3c7212 */ /* 0x040fe200078e3cff */
[----:B------:R0:W-:Y:S04]  /*35a0*/  STS.U16 [R19+0x800], R160 ;  /* 0x000800a013007388 */ /* 0x0001e80000000400 */
[----:B------:R1:W2:Y:S01]  /*35b0*/  @!P1 LDG.E.U16 R163, [R34.64] ;  /* 0x0000000622a39981 */ /* 0x0002a2000c1e1500 */
[----:B------:R-:W-:Y:S02]  /*35c0*/  LOP3.LUT R61, R61, R60, RZ, 0x3c, !PT ;  /* 0x0000003c3d3d7212 */ /* 0x000fe400078e3cff */
[----:B0-----:R-:W-:Y:S01]  /*35d0*/  PRMT R160, RZ, 0x7610, R160 ;  /* 0x00007610ffa07816 */ /* 0x001fe200000000a0 */
[----:B-1----:R-:W-:Y:S02]  /*35e0*/  IMAD.MOV.U32 R34, RZ, RZ, R59 ;  /* 0x000000ffff227224 */ /* 0x002fe400078e003b */
[----:B------:R-:W-:-:S04]  /*35f0*/  IMAD.MOV.U32 R35, RZ, RZ, R58 ;  /* 0x000000ffff237224 */ /* 0x000fc800078e003a */
[----:B------:R-:W-:Y:S01]  /*3600*/  IMAD.WIDE R58, R29, 0x2, R34 ;  /* 0x000000021d3a7825 */ /* 0x000fe200078e0222 */
[----:B------:R0:W-:Y:S04]  /*3610*/  STS.U16 [R19+0x1000], R159 ;  /* 0x0010009f13007388 */ /* 0x0001e80000000400 */
[----:B------:R1:W2:Y:S01]  /*3620*/  @!P1 LDG.E.U16 R160, [R58.64] ;  /* 0x000000063aa09981 */ /* 0x0002a2000c1e1500 */
[-C--:B------:R-:W-:Y:S02]  /*3630*/  LOP3.LUT R51, R51, R50.reuse, RZ, 0x3c, !PT ;  /* 0x0000003233337212 */ /* 0x080fe400078e3cff */
[----:B0-----:R-:W-:Y:S01]  /*3640*/  PRMT R159, RZ, 0x7610, R159 ;  /* 0x00007610ff9f7816 */ /* 0x001fe2000000009f */
[----:B-1----:R-:W-:Y:S01]  /*3650*/  IMAD.WIDE R58, R29, 0x2, R60 ;  /* 0x000000021d3a7825 */ /* 0x002fe200078e023c */
[----:B------:R-:W-:Y:S01]  /*3660*/  LOP3.LUT R50, R51, R50, RZ, 0x3c, !PT ;  /* 0x0000003233327212 */ /* 0x000fe200078e3cff */
[----:B------:R0:W-:Y:S04]  /*3670*/  STS.U16 [R19+0x1800], R158 ;  /* 0x0018009e13007388 */ /* 0x0001e80000000400 */
[----:B------:R1:W2:Y:S01]  /*3680*/  @!P1 LDG.E.U16 R159, [R58.64] ;  /* 0x000000063a9f9981 */ /* 0x0002a2000c1e1500 */
[----:B------:R-:W-:-:S02]  /*3690*/  LOP3.LUT R57, R57, R56, RZ, 0x3c, !PT ;  /* 0x0000003839397212 */ /* 0x000fc400078e3cff */
[----:B------:R-:W-:Y:S02]  /*36a0*/  LOP3.LUT R51, R51, R50, RZ, 0x3c, !PT ;  /* 0x0000003233337212 */ /* 0x000fe400078e3cff */
[----:B0-----:R-:W-:Y:S01]  /*36b0*/  PRMT R158, RZ, 0x7610, R158 ;  /* 0x00007610ff9e7816 */ /* 0x001fe2000000009e */
[----:B-1----:R-:W-:Y:S02]  /*36c0*/  IMAD.MOV.U32 R58, RZ, RZ, R147 ;  /* 0x000000ffff3a7224 */ /* 0x002fe400078e0093 */
[----:B------:R-:W-:Y:S01]  /*36d0*/  IMAD.MOV.U32 R59, RZ, RZ, R146 ;  /* 0x000000ffff3b7224 */ /* 0x000fe200078e0092 */
[----:B------:R-:W-:-:S03]  /*36e0*/  LOP3.LUT R56, R57, R56, RZ, 0x3c, !PT ;  /* 0x0000003839387212 */ /* 0x000fc600078e3cff */
[----:B------:R-:W-:Y:S01]  /*36f0*/  IMAD.WIDE R146, R29, 0x2, R58 ;  /* 0x000000021d927825 */ /* 0x000fe200078e023a */
[----:B------:R0:W-:Y:S01]  /*3700*/  STS.U16 [R19+0x2000], R157 ;  /* 0x0020009d13007388 */ /* 0x0001e20000000400 */
[----:B------:R-:W-:-:S03]  /*3710*/  LOP3.LUT R57, R57, R56, RZ, 0x3c, !PT ;  /* 0x0000003839397212 */ /* 0x000fc600078e3cff */
[----:B------:R1:W2:Y:S01]  /*3720*/  @!P1 LDG.E.U16 R158, [R146.64] ;  /* 0x00000006929e9981 */ /* 0x0002a2000c1e1500 */
[----:B0-----:R-:W-:Y:S01]  /*3730*/  PRMT R157, RZ, 0x7610, R157 ;  /* 0x00007610ff9d7816 */ /* 0x001fe2000000009d */
[----:B-1----:R-:W-:Y:S02]  /*3740*/  IMAD.WIDE R146, R29, 0x2, R50 ;  /* 0x000000021d927825 */ /* 0x002fe400078e0232 */
[----:B------:R0:W-:Y:S01]  /*3750*/  STS.U16 [R19+0x2800], R156 ;  /* 0x0028009c13007388 */ /* 0x0001e20000000400 */
[----:B------:R-:W-:-:S03]  /*3760*/  LOP3.LUT R49, R49, R48, RZ, 0x3c, !PT ;  /* 0x0000003031317212 */ /* 0x000fc600078e3cff */
[----:B------:R1:W2:Y:S01]  /*3770*/  @!P1 LDG.E.U16 R157, [R146.64] ;  /* 0x00000006929d9981 */ /* 0x0002a2000c1e1500 */
[----:B------:R-:W-:Y:S02]  /*3780*/  LOP3.LUT R48, R49, R48, RZ, 0x3c, !PT ;  /* 0x0000003031307212 */ /* 0x000fe400078e3cff */
[----:B0-----:R-:W-:Y:S01]  /*3790*/  PRMT R156, RZ, 0x7610, R156 ;  /* 0x00007610ff9c7816 */ /* 0x001fe2000000009c */
[----:B-1----:R-:W-:Y:S01]  /*37a0*/  IMAD.WIDE R146, R29, 0x2, R56 ;  /* 0x000000021d927825 */ /* 0x002fe200078e0238 */
[----:B------:R0:W-:Y:S01]  /*37b0*/  STS.U16 [R19+0x3000], R155 ;  /* 0x0030009b13007388 */ /* 0x0001e20000000400 */
[----:B------:R-:W-:-:S03]  /*37c0*/  LOP3.LUT R55, R55, R54, RZ, 0x3c, !PT ;  /* 0x0000003637377212 */ /* 0x000fc600078e3cff */
[----:B------:R1:W2:Y:S01]  /*37d0*/  @!P1 LDG.E.U16 R156, [R146.64] ;  /* 0x00000006929c9981 */ /* 0x0002a2000c1e1500 */
[----:B------:R-:W-:Y:S02]  /*37e0*/  LOP3.LUT R49, R49, R48, RZ, 0x3c, !PT ;  /* 0x0000003031317212 */ /* 0x000fe400078e3cff */
[----:B0-----:R-:W-:Y:S01]  /*37f0*/  PRMT R155, RZ, 0x7610, R155 ;  /* 0x00007610ff9b7816 */ /* 0x001fe2000000009b */
[----:B-1----:R-:W-:Y:S01]  /*3800*/  IMAD.WIDE R146, R29, 0x2, R52 ;  /* 0x000000021d927825 */ /* 0x002fe200078e0234 */
[C---:B------:R-:W-:Y:S01]  /*3810*/  LOP3.LUT R54, R55.reuse, R54, RZ, 0x3c, !PT ;  /* 0x0000003637367212 */ /* 0x040fe200078e3cff */
[----:B------:R0:W-:Y:S04]  /*3820*/  STS.U16 [R19+0x3800], R154 ;  /* 0x0038009a13007388 */ /* 0x0001e80000000400 */
[----:B------:R1:W2:Y:S01]  /*3830*/  @!P1 LDG.E.U16 R155, [R146.64] ;  /* 0x00000006929b9981 */ /* 0x0002a2000c1e1500 */
[----:B------:R-:W-:-:S02]  /*3840*/  LOP3.LUT R55, R55, R54, RZ, 0x3c, !PT ;  /* 0x0000003637377212 */ /* 0x000fc400078e3cff */
[----:B0-----:R-:W-:Y:S01]  /*3850*/  PRMT R154, RZ, 0x7610, R154 ;  /* 0x00007610ff9a7816 */ /* 0x001fe2000000009a */
[C---:B-1----:R-:W-:Y:S01]  /*3860*/  IMAD.WIDE R146, R29.reuse, 0x2, R48 ;  /* 0x000000021d927825 */ /* 0x042fe200078e0230 */
[----:B------:R0:W-:Y:S04]  /*3870*/  STS.U16 [R19+0x4000], R153 ;  /* 0x0040009913007388 */ /* 0x0001e80000000400 */
[----:B------:R1:W2:Y:S01]  /*3880*/  @!P1 LDG.E.U16 R154, [R146.64] ;  /* 0x00000006929a9981 */ /* 0x0002a2000c1e1500 */
[----:B0-----:R-:W-:Y:S01]  /*3890*/  PRMT R153, RZ, 0x7610, R153 ;  /* 0x00007610ff997816 */ /* 0x001fe20000000099 */
[----:B-1----:R-:W-:-:S05]  /*38a0*/  IMAD.WIDE R146, R29, 0x2, R54 ;  /* 0x000000021d927825 */ /* 0x002fca00078e0236 */
[----:B------:R-:W2:Y:S04]  /*38b0*/  @!P1 LDG.E.U16 R153, [R146.64] ;  /* 0x0000000692999981 */ /* 0x000ea8000c1e1500 */
[----:B------:R-:W-:Y:S04]  /*38c0*/  STS.U16 [R19+0x4800], R69 ;  /* 0x0048004513007388 */ /* 0x000fe80000000400 */
[----:B------:R-:W-:Y:S04]  /*38d0*/  STS.U16 [R19+0x5000], R111 ;  /* 0x0050006f13007388 */ /* 0x000fe80000000400 */
[----:B------:R-:W-:Y:S04]  /*38e0*/  STS.U16 [R19+0x5800], R144 ;  /* 0x0058009013007388 */ /* 0x000fe80000000400 */
[----:B---3--:R-:W-:Y:S04]  /*38f0*/  STS.U16 [R19+0x6000], R150 ;  /* 0x0060009613007388 */ /* 0x008fe80000000400 */
[----:B------:R-:W-:Y:S04]  /*3900*/  STS.U16 [R19+0x6800], R170 ;  /* 0x006800aa13007388 */ /* 0x000fe80000000400 */
        /* <DEDUP_REMOVED lines=19> */
[----:B-----5:R-:W-:Y:S04]  /*3a40*/  STS.U16 [R32+0xc00], R105 ;  /* 0x000c006920007388 */ /* 0x020fe80000000400 */
        /* <DEDUP_REMOVED lines=13> */
[----:B----4-:R-:W-:Y:S04]  /*3b20*/  STS.U16 [R32+0x7c00], R192 ;  /* 0x007c00c020007388 */ /* 0x010fe80000000400 */
        /* <DEDUP_REMOVED lines=18> */
[----:B--2---:R-:W-:Y:S04]  /*3c50*/  STS.U16 [R19+0x9000], R160 ;  /* 0x009000a013007388 */ /* 0x004fe80000000400 */
        /* <DEDUP_REMOVED lines=13> */
[----:B------:R-:W-:Y:S06]  /*3d30*/  BAR.SYNC.DEFER_BLOCKING 0x0 ;  /* 0x0000000000007b1d */ /* 0x000fec0000010000 */
[----:B------:R-:W-:Y:S04]  /*3d40*/  LDSM.16.MT88.4 R76, [R21] ;  /* 0x00000000154c783b */ /* 0x000fe80000004200 */
[----:B------:R-:W0:Y:S04]  /*3d50*/  LDSM.16.M88.4 R92, [R20+0x8000] ;  /* 0x00800000145c783b */ /* 0x000e280000000200 */
[----:B------:R-:W1:Y:S04]  /*3d60*/  LDSM.16.M88.4 R80, [R20+0x9000] ;  /* 0x009000001450783b */ /* 0x000e680000000200 */
[----:B------:R-:W2:Y:S04]  /*3d70*/  LDSM.16.MT88.4 R68, [R21+0x80] ;  /* 0x000080001544783b */ /* 0x000ea80000004200 */
[----:B------:R-:W3:Y:S04]  /*3d80*/  LDSM.16.MT88.4 R88, [R21+0x1000] ;  /* 0x001000001558783b */ /* 0x000ee80000004200 */
[----:B------:R-:W4:Y:S04]  /*3d90*/  LDSM.16.MT88.4 R108, [R21+0x1080] ;  /* 0x00108000156c783b */ /* 0x000f280000004200 */
[----:B------:R-:W-:Y:S04]  /*3da0*/  LDSM.16.MT88.4 R96, [R21+0x2000] ;  /* 0x002000001560783b */ /* 0x000fe80000004200 */
[----:B------:R-:W-:Y:S01]  /*3db0*/  LDSM.16.MT88.4 R104, [R21+0x2080] ;  /* 0x002080001568783b */ /* 0x000fe20000004200 */
[C---:B0-----:R-:W-:Y:S08]  /*3dc0*/  HMMA.16816.F32.BF16 R84, R76.reuse, R92, R84 ;  /* 0x0000005c4c54723c */ /* 0x041ff00000041854 */
[----:B-1----:R-:W-:Y:S08]  /*3dd0*/  HMMA.16816.F32.BF16 R112, R76, R80, R112 ;  /* 0x000000504c70723c */ /* 0x002ff00000041870 */
[C---:B--2---:R-:W-:Y:S01]  /*3de0*/  HMMA.16816.F32.BF16 R76, R68.reuse, R92, R72 ;  /* 0x0000005c444c723c */ /* 0x044fe20000041848 */
[----:B------:R-:W0:Y:S07]  /*3df0*/  LDSM.16.M88.4 R72, [R214+0x8000] ;  /* 0x00800000d648783b */ /* 0x000e2e0000000200 */
[----:B------:R-:W-:Y:S01]  /*3e00*/  HMMA.16816.F32.BF16 R100, R68, R80, R100 ;  /* 0x000000504464723c */ /* 0x000fe20000041864 */
[----:B------:R-:W1:Y:S07]  /*3e10*/  LDSM.16.M88.4 R68, [R214+0x9000] ;  /* 0x00900000d644783b */ /* 0x000e6e0000000200 */
[C---:B---3--:R-:W-:Y:S08]  /*3e20*/  HMMA.16816.F32.BF16 R84, R88.reuse, R94, R84 ;  /* 0x0000005e5854723c */ /* 0x048ff00000041854 */
[----:B------:R-:W-:Y:S01]  /*3e30*/  HMMA.16816.F32.BF16 R88, R88, R82, R112 ;  /* 0x000000525858723c */ /* 0x000fe20000041870 */
[----:B------:R-:W-:Y:S07]  /*3e40*/  LDSM.16.M88.4 R112, [R20+0x9080] ;  /* 0x009080001470783b */ /* 0x000fee0000000200 */
[C---:B----4-:R-:W-:Y:S01]  /*3e50*/  HMMA.16816.F32.BF16 R92, R108.reuse, R94, R76 ;  /* 0x0000005e6c5c723c */ /* 0x050fe2000004184c */
[----:B------:R-:W2:Y:S07]  /*3e60*/  LDSM.16.MT88.4 R76, [R21+0x3000] ;  /* 0x00300000154c783b */ /* 0x000eae0000004200 */
[----:B------:R-:W-:Y:S01]  /*3e70*/  HMMA.16816.F32.BF16 R108, R108, R82, R100 ;  /* 0x000000526c6c723c */ /* 0x000fe20000041864 */
[----:B------:R-:W3:Y:S04]  /*3e80*/  LDSM.16.MT88.4 R80, [R21+0x3080] ;  /* 0x003080001550783b */ /* 0x000ee80000004200 */
[----:B------:R-:W-:Y:S03]  /*3e90*/  LDSM.16.M88.4 R100, [R20+0x8080] ;  /* 0x008080001464783b */ /* 0x000fe60000000200 */
[C---:B0-----:R-:W-:Y:S08]  /*3ea0*/  HMMA.16816.F32.BF16 R84, R96.reuse, R72, R84 ;  /* 0x000000486054723c */ /* 0x041ff00000041854 */
[----:B-1----:R-:W-:Y:S01]  /*3eb0*/  HMMA.16816.F32.BF16 R88, R96, R68, R88 ;  /* 0x000000446058723c */ /* 0x002fe20000041858 */
[----:B------:R-:W0:Y:S07]  /*3ec0*/  LDSM.16.MT88.4 R96, [R21+0x4000] ;  /* 0x004000001560783b */ /* 0x000e2e0000004200 */
[C---:B------:R-:W-:Y:S08]  /*3ed0*/  HMMA.16816.F32.BF16 R92, R104.reuse, R72, R92 ;  /* 0x00000048685c723c */ /* 0x040ff0000004185c */
[----:B------:R-:W-:Y:S01]  /*3ee0*/  HMMA.16816.F32.BF16 R104, R104, R68, R108 ;  /* 0x000000446868723c */ /* 0x000fe2000004186c */
[----:B------:R-:W1:Y:S07]  /*3ef0*/  LDSM.16.MT88.4 R108, [R21+0x4080] ;  /* 0x00408000156c783b */ /* 0x000e6e0000004200 */
[C---:B--2---:R-:W-:Y:S08]  /*3f00*/  HMMA.16816.F32.BF16 R84, R76.reuse, R74, R84 ;  /* 0x0000004a4c54723c */ /* 0x044ff00000041854 */
[----:B------:R-:W-:Y:S01]  /*3f10*/  HMMA.16816.F32.BF16 R88, R76, R70, R88 ;  /* 0x000000464c58723c */ /* 0x000fe20000041858 */
[----:B------:R-:W-:Y:S07]  /*3f20*/  LDSM.16.M88.4 R76, [R214+0x9080] ;  /* 0x00908000d64c783b */ /* 0x000fee0000000200 */
[C---:B---3--:R-:W-:Y:S01]  /*3f30*/  HMMA.16816.F32.BF16 R92, R80.reuse, R74, R92 ;  /* 0x0000004a505c723c */ /* 0x048fe2000004185c */
[----:B------:R-:W2:Y:S07]  /*3f40*/  LDSM.16.MT88.4 R72, [R21+0x5000] ;  /* 0x005000001548783b */ /* 0x000eae0000004200 */
[----:B------:R-:W-:Y:S01]  /*3f50*/  HMMA.16816.F32.BF16 R104, R80, R70, R104 ;  /* 0x000000465068723c */ /* 0x000fe20000041868 */
[----:B------:R-:W3:Y:S04]  /*3f60*/  LDSM.16.MT88.4 R68, [R21+0x5080] ;  /* 0x005080001544783b */ /* 0x000ee80000004200 */
[----:B------:R-:W-:Y:S03]  /*3f70*/  LDSM.16.M88.4 R80, [R214+0x8080] ;  /* 0x00808000d650783b */ /* 0x000fe60000000200 */
[C---:B0-----:R-:W-:Y:S08]  /*3f80*/  HMMA.16816.F32.BF16 R84, R96.reuse, R100, R84 ;  /* 0x000000646054723c */ /* 0x041ff00000041854 */
[----:B------:R-:W-:Y:S01]  /*3f90*/  HMMA.16816.F32.BF16 R88, R96, R112, R88 ;  /* 0x000000706058723c */ /* 0x000fe20000041858 */
[----:B------:R-:W0:Y:S07]  /*3fa0*/  LDSM.16.MT88.4 R96, [R21+0x6000] ;  /* 0x006000001560783b */ /* 0x000e2e0000004200 */
[C---:B-1----:R-:W-:Y:S08]  /*3fb0*/  HMMA.16816.F32.BF16 R92, R108.reuse, R100, R92 ;  /* 0x000000646c5c723c */ /* 0x042ff0000004185c */
[----:B------:R-:W-:Y:S01]  /*3fc0*/  HMMA.16816.F32.BF16 R104, R108, R112, R104 ;  /* 0x000000706c68723c */ /* 0x000fe20000041868 */
[----:B------:R-:W1:Y:S07]  /*3fd0*/  LDSM.16.MT88.4 R108, [R21+0x6080] ;  /* 0x00608000156c783b */ /* 0x000e6e0000004200 */
[C---:B--2---:R-:W-:Y:S08]  /*3fe0*/  HMMA.16816.F32.BF16 R84, R72.reuse, R102, R84 ;  /* 0x000000664854723c */ /* 0x044ff00000041854 */
[----:B------:R-:W-:Y:S01]  /*3ff0*/  HMMA.16816.F32.BF16 R88, R72, R114, R88 ;  /* 0x000000724858723c */ /* 0x000fe20000041858 */
[----:B------:R-:W2:Y:S07]  /*4000*/  LDSM.16.MT88.4 R72, [R21+0x7000] ;  /* 0x007000001548783b */ /* 0x000eae0000004200 */
[C---:B---3--:R-:W-:Y:S01]  /*4010*/  HMMA.16816.F32.BF16 R92, R68.reuse, R102, R92 ;  /* 0x00000066445c723c */ /* 0x048fe2000004185c */
[----:B------:R-:W3:Y:S07]  /*4020*/  LDSM.16.MT88.4 R100, [R21+0x7080] ;  /* 0x007080001564783b */ /* 0x000eee0000004200 */
[----:B------:R-:W-:Y:S08]  /*4030*/  HMMA.16816.F32.BF16 R104, R68, R114, R104 ;  /* 0x000000724468723c */ /* 0x000ff00000041868 */
[C---:B0-----:R-:W-:Y:S08]  /*4040*/  HMMA.16816.F32.BF16 R84, R96.reuse, R80, R84 ;  /* 0x000000506054723c */ /* 0x041ff00000041854 */
[----:B------:R-:W-:Y:S01]  /*4050*/  HMMA.16816.F32.BF16 R88, R96, R76, R88 ;  /* 0x0000004c6058723c */ /* 0x000fe20000041858 */
[----:B------:R-:W-:-:S07]  /*4060*/  IMAD.WIDE R68, R30, 0x2, R48 ;  /* 0x000000021e447825 */ /* 0x000fce00078e0230 */
[C---:B-1----:R-:W-:Y:S08]  /*4070*/  HMMA.16816.F32.BF16 R92, R108.reuse, R80, R92 ;  /* 0x000000506c5c723c */ /* 0x042ff0000004185c */
[----:B------:R-:W-:Y:S01]  /*4080*/  HMMA.16816.F32.BF16 R104, R108, R76, R104 ;  /* 0x0000004c6c68723c */ /* 0x000fe20000041868 */
[----:B------:R-:W-:Y:S01]  /*4090*/  IADD3 R116, R116, -0x1, RZ ;  /* 0xffffffff74747810 */ /* 0x000fe20007ffe0ff */
[----:B------:R-:W-:-:S02]  /*40a0*/  IMAD.MOV.U32 R49, RZ, RZ, R68 ;  /* 0x000000ffff317224 */ /* 0x000fc400078e0044 */
[----:B------:R-:W-:Y:S01]  /*40b0*/  IMAD.MOV.U32 R48, RZ, RZ, R69 ;  /* 0x000000ffff307224 */ /* 0x000fe200078e0045 */
[----:B------:R-:W-:Y:S01]  /*40c0*/  ISETP.NE.U32.AND P0, PT, R116, RZ, PT ;  /* 0x000000ff7400720c */ /* 0x000fe20003f05070 */
[----:B------:R-:W-:-:S04]  /*40d0*/  IMAD.WIDE R68, R30, 0x2, R56 ;  /* 0x000000021e447825 */ /* 0x000fc800078e0238 */
[----:B------:R-:W-:Y:S02]  /*40e0*/  IMAD.MOV.U32 R57, RZ, RZ, R68 ;  /* 0x000000ffff397224 */ /* 0x000fe400078e0044 */
[----:B------:R-:W-:Y:S02]  /*40f0*/  IMAD.MOV.U32 R56, RZ, RZ, R69 ;  /* 0x000000ffff387224 */ /* 0x000fe400078e0045 */
[----:B------:R-:W-:-:S04]  /*4100*/  IMAD.WIDE R68, R30, 0x2, R58 ;  /* 0x000000021e447825 */ /* 0x000fc800078e023a */
[----:B------:R-:W-:-:S04]  /*4110*/  IMAD.WIDE R58, R30, 0x2, R60 ;  /* 0x000000021e3a7825 */ /* 0x000fc800078e023c */
[----:B------:R-:W-:-:S04]  /*4120*/  IMAD.WIDE R70, R30, 0x2, R54 ;  /* 0x000000021e467825 */ /* 0x000fc800078e0236 */
[----:B------:R-:W-:Y:S01]  /*4130*/  IMAD.WIDE R34, R30, 0x2, R34 ;  /* 0x000000021e227825 */ /* 0x000fe200078e0222 */
[C---:B--2---:R-:W-:Y:S03]  /*4140*/  HMMA.16816.F32.BF16 R84, R72.reuse, R82, R84 ;  /* 0x000000524854723c */ /* 0x044fe60000041854 */
[----:B------:R-:W-:Y:S02]  /*4150*/  IMAD.MOV.U32 R144, RZ, RZ, c[0x0][0x188] ;  /* 0x00006200ff907624 */ /* 0x000fe400078e00ff */
[----:B------:R-:W-:Y:S02]  /*4160*/  IMAD.MOV.U32 R61, RZ, RZ, R58 ;  /* 0x000000ffff3d7224 */ /* 0x000fe400078e003a */
[----:B------:R-:W-:Y:S01]  /*4170*/  IMAD.MOV.U32 R60, RZ, RZ, R59 ;  /* 0x000000ffff3c7224 */ /* 0x000fe200078e003b */
[----:B------:R-:W-:Y:S01]  /*4180*/  HMMA.16816.F32.BF16 R112, R72, R78, R88 ;  /* 0x0000004e4870723c */ /* 0x000fe20000041858 */
[----:B------:R-:W-:-:S02]  /*4190*/  IMAD.MOV.U32 R55, RZ, RZ, R70 ;  /* 0x000000ffff377224 */ /* 0x000fc400078e0046 */
[----:B------:R-:W-:Y:S02]  /*41a0*/  IMAD.MOV.U32 R54, RZ, RZ, R71 ;  /* 0x000000ffff367224 */ /* 0x000fe400078e0047 */
[----:B------:R-:W-:Y:S02]  /*41b0*/  IMAD.MOV.U32 R147, RZ, RZ, R68 ;  /* 0x000000ffff937224 */ /* 0x000fe400078e0044 */
[----:B------:R-:W-:Y:S01]  /*41c0*/  IMAD.MOV.U32 R146, RZ, RZ, R69 ;  /* 0x000000ffff927224 */ /* 0x000fe200078e0045 */
[----:B---3--:R-:W-:Y:S01]  /*41d0*/  HMMA.16816.F32.BF16 R72, R100, R82, R92 ;  /* 0x000000526448723c */ /* 0x008fe2000004185c */
[----:B------:R-:W-:Y:S02]  /*41e0*/  IMAD.MOV.U32 R59, RZ, RZ, R34 ;  /* 0x000000ffff3b7224 */ /* 0x000fe400078e0022 */
[----:B------:R-:W-:Y:S01]  /*41f0*/  IMAD.MOV.U32 R58, RZ, RZ, R35 ;  /* 0x000000ffff3a7224 */ /* 0x000fe200078e0023 */
[----:B------:R-:W-:Y:S01]  /*4200*/  UIADD3 UR4, UR4, -0x80, URZ ;  /* 0xffffff8004047890 */ /* 0x000fe2000fffe03f */
[----:B------:R-:W-:-:S03]  /*4210*/  IMAD.WIDE R70, R30, 0x2, R50 ;  /* 0x000000021e467825 */ /* 0x000fc600078e0232 */
[----:B------:R-:W-:Y:S01]  /*4220*/  HMMA.16816.F32.BF16 R100, R100, R78, R104 ;  /* 0x0000004e6464723c */ /* 0x000fe20000041868 */
[----:B------:R-:W-:-:S04]  /*4230*/  IMAD.WIDE R68, R30, 0x2, R62 ;  /* 0x000000021e447825 */ /* 0x000fc800078e023e */
[----:B------:R-:W-:-:S04]  /*4240*/  IMAD.WIDE R34, R30, 0x2, R66 ;  /* 0x000000021e227825 */ /* 0x000fc800078e0242 */
[----:B------:R-:W-:-:S04]  /*4250*/  IMAD.WIDE R36, R30, 0x2, R36 ;  /* 0x000000021e247825 */ /* 0x000fc800078e0224 */
[----:B------:R-:W-:-:S04]  /*4260*/  IMAD.WIDE R38, R30, 0x2, R38 ;  /* 0x000000021e267825 */ /* 0x000fc800078e0226 */
[----:B------:R-:W-:Y:S02]  /*4270*/  IMAD.SHL.U32 R144, R144, 0x80, RZ ;  /* 0x0000008090907824 */ /* 0x000fe400078e00ff */
[----:B------:R-:W-:-:S04]  /*4280*/  IMAD.WIDE R42, R30, 0x2, R42 ;  /* 0x000000021e2a7825 */ /* 0x000fc800078e022a */
[----:B------:R-:W-:-:S04]  /*4290*/  IMAD.WIDE R52, R30, 0x2, R52 ;  /* 0x000000021e347825 */ /* 0x000fc800078e0234 */
[----:B------:R-:W-:Y:S02]  /*42a0*/  IMAD.MOV.U32 R51, RZ, RZ, R70 ;  /* 0x000000ffff337224 */ /* 0x000fe400078e0046 */
[----:B------:R-:W-:Y:S02]  /*42b0*/  IMAD.MOV.U32 R50, RZ, RZ, R71 ;  /* 0x000000ffff327224 */ /* 0x000fe400078e0047 */
[----:B------:R-:W-:Y:S02]  /*42c0*/  IMAD.MOV.U32 R63, RZ, RZ, R68 ;  /* 0x000000ffff3f7224 */ /* 0x000fe400078e0044 */
[----:B------:R-:W-:Y:S02]  /*42d0*/  IMAD.MOV.U32 R62, RZ, RZ, R69 ;  /* 0x000000ffff3e7224 */ /* 0x000fe400078e0045 */
[----:B------:R-:W-:Y:S02]  /*42e0*/  IMAD.MOV.U32 R67, RZ, RZ, R34 ;  /* 0x000000ffff437224 */ /* 0x000fe400078e0022 */
[----:B------:R-:W-:-:S02]  /*42f0*/  IMAD.MOV.U32 R66, RZ, RZ, R35 ;  /* 0x000000ffff427224 */ /* 0x000fc400078e0023 */
[----:B------:R-:W-:-:S04]  /*4300*/  IMAD.WIDE R64, R30, 0x2, R64 ;  /* 0x000000021e407825 */ /* 0x000fc800078e0240 */
[----:B------:R-:W-:Y:S02]  /*4310*/  IMAD.MOV.U32 R161, RZ, RZ, R36 ;  /* 0x000000ffffa17224 */ /* 0x000fe400078e0024 */
[----:B------:R-:W-:Y:S02]  /*4320*/  IMAD.MOV.U32 R162, RZ, RZ, R37 ;  /* 0x000000ffffa27224 */ /* 0x000fe400078e0025 */
[----:B------:R-:W-:-:S04]  /*4330*/  IMAD.WIDE R46, R30, 0x2, R46 ;  /* 0x000000021e2e7825 */ /* 0x000fc800078e022e */
[----:B------:R-:W-:Y:S02]  /*4340*/  IMAD.MOV.U32 R164, RZ, RZ, R38 ;  /* 0x000000ffffa47224 */ /* 0x000fe400078e0026 */
[----:B------:R-:W-:Y:S02]  /*4350*/  IMAD.MOV.U32 R165, RZ, RZ, R39 ;  /* 0x000000ffffa57224 */ /* 0x000fe400078e0027 */
[----:B------:R-:W-:-:S04]  /*4360*/  IMAD.WIDE R44, R30, 0x2, R44 ;  /* 0x000000021e2c7825 */ /* 0x000fc800078e022c */
[----:B------:R-:W-:-:S04]  /*4370*/  IMAD.WIDE R40, R144, 0x2, R40 ;  /* 0x0000000290287825 */ /* 0x000fc800078e0228 */
[----:B------:R-:W-:Y:S02]  /*4380*/  IMAD.MOV.U32 R167, RZ, RZ, R42 ;  /* 0x000000ffffa77224 */ /* 0x000fe400078e002a */
[----:B------:R-:W-:Y:S01]  /*4390*/  IMAD.MOV.U32 R166, RZ, RZ, R43 ;  /* 0x000000ffffa67224 */ /* 0x000fe200078e002b */
[----:B------:R-:W-:Y:S01]  /*43a0*/  @!P0 CALL.REL.NOINC `(.L_x_1) ;  /* 0x0000001000008944 */ /* 0x000fe20003c00000 */
[----:B------:R-:W-:Y:S05]  /*43b0*/  BRA `(.L_x_2) ;  /* 0xffffdda000007947 */ /* 0x000fea000383ffff */
.L_x_1:
[----:B------:R-:W-:Y:S02]  /*43c0*/  F2FP.BF16.PACK_AB R75, R103, R75 ;  /* 0x0000004b674b723e */ /* 0x000fe400000010ff */
[----:B------:R-:W-:Y:S02]  /*43d0*/  F2FP.BF16.PACK_AB R74, R102, R74 ;  /* 0x0000004a664a723e */ /* 0x000fe400000010ff */
[----:B------:R-:W-:Y:S02]  /*43e0*/  F2FP.BF16.PACK_AB R87, R115, R87 ;  /* 0x000000577357723e */ /* 0x000fe400000010ff */
[----:B------:R-:W-:Y:S02]  /*43f0*/  F2FP.BF16.PACK_AB R86, R114, R86 ;  /* 0x000000567256723e */ /* 0x000fe400000010ff */
[----:B------:R-:W-:-:S02]  /*4400*/  F2FP.BF16.PACK_AB R73, R101, R73 ;  /* 0x000000496549723e */ /* 0x000fc400000010ff */
[----:B------:R-:W-:Y:S02]  /*4410*/  F2FP.BF16.PACK_AB R72, R100, R72 ;  /* 0x000000486448723e */ /* 0x000fe400000010ff */
[----:B------:R-:W-:Y:S02]  /*4420*/  F2FP.BF16.PACK_AB R85, R113, R85 ;  /* 0x000000557155723e */ /* 0x000fe400000010ff */
[----:B------:R-:W-:Y:S02]  /*4430*/  F2FP.BF16.PACK_AB R84, R112, R84 ;  /* 0x000000547054723e */ /* 0x000fe400000010ff */
.L_x_0:
[----:B------:R-:W0:Y:S04]  /*4440*/  S2R R24, SR_TID.X ;  /* 0x0000000000187919 */ /* 0x000e280000002100 */
[----:B------:R-:W-:Y:S01]  /*4450*/  BAR.SYNC.DEFER_BLOCKING 0x0 ;  /* 0x0000000000007b1d */ /* 0x000fe20000010000 */
[----:B------:R-:W-:-:S04]  /*4460*/  ISETP.GE.AND P0, PT, R18, c[0x0][0x178], PT ;  /* 0x00005e0012007a0c */ /* 0x000fc80003f06270 */
[----:B------:R-:W-:Y:S02]  /*4470*/  ISETP.LT.AND P1, PT, R2, c[0x0][0x17c], !P0 ;  /* 0x00005f0002007a0c */ /* 0x000fe40004721270 */
[C---:B------:R-:W-:Y:S01]  /*4480*/  ISETP.LT.AND P4, PT, R3.reuse, c[0x0][0x17c], !P0 ;  /* 0x00005f0003007a0c */ /* 0x040fe20004781270 */
[----:B------:R-:W-:Y:S01]  /*4490*/  IMAD R3, R3, c[0x0][0x198], RZ ;  /* 0x0000660003037a24 */ /* 0x000fe200078e02ff */
[----:B------:R-:W-:Y:S02]  /*44a0*/  ISETP.LT.AND P3, PT, R4, c[0x0][0x17c], !P0 ;  /* 0x00005f0004007a0c */ /* 0x000fe40004761270 */
[----:B0-----:R-:W-:Y:S01]  /*44b0*/  SHF.R.S32.HI R19, RZ, 0x6, R24 ;  /* 0x00000006ff137819 */ /* 0x001fe20000011418 */
[C---:B------:R-:W-:Y:S01]  /*44c0*/  IMAD.SHL.U32 R20, R24.reuse, 0x10, RZ ;  /* 0x0000001018147824 */ /* 0x040fe200078e00ff */
[C---:B------:R-:W-:Y:S01]  /*44d0*/  LOP3.LUT R22, R24.reuse, 0x18, RZ, 0xc0, !PT ;  /* 0x0000001818167812 */ /* 0x040fe200078ec0ff */
[----:B------:R-:W-:Y:S01]  /*44e0*/  IMAD.SHL.U32 R0, R24, 0x4, RZ ;  /* 0x0000000418007824 */ /* 0x000fe200078e00ff */
[----:B------:R-:W-:-:S02]  /*44f0*/  SGXT R19, R19, 0x1 ;  /* 0x000000011313781a */ /* 0x000fc40000000200 */
[----:B------:R-:W-:Y:S02]  /*4500*/  LOP3.LUT R23, R20, 0x70, RZ, 0xc0, !PT ;  /* 0x0000007014177812 */ /* 0x000fe400078ec0ff */
[----:B------:R-:W-:Y:S01]  /*4510*/  LOP3.LUT R21, R19, 0x1008, RZ, 0xc0, !PT ;  /* 0x0000100813157812 */ /* 0x000fe200078ec0ff */
[----:B------:R-:W-:Y:S02]  /*4520*/  IMAD.SHL.U32 R19, R24, 0x20, RZ ;  /* 0x0000002018137824 */ /* 0x000fe400078e00ff */
[----:B------:R-:W-:Y:S01]  /*4530*/  IMAD R23, R22, 0x100, R23 ;  /* 0x0000010016177824 */ /* 0x000fe200078e0217 */
[----:B------:R-:W-:Y:S02]  /*4540*/  LOP3.LUT R20, R21, 0x7c, R0, 0x78, !PT ;  /* 0x0000007c15147812 */ /* 0x000fe400078e7800 */
[----:B------:R-:W-:Y:S02]  /*4550*/  LOP3.LUT R0, R0, 0x380, RZ, 0xc0, !PT ;  /* 0x0000038000007812 */ /* 0x000fe400078ec0ff */
[----:B------:R-:W-:-:S02]  /*4560*/  LOP3.LUT R19, R20, 0x400, R19, 0xf8, !PT ;  /* 0x0000040014137812 */ /* 0x000fc400078ef813 */
[----:B------:R-:W-:Y:S02]  /*4570*/  LEA.HI R23, R22, R23, RZ, 0x1f ;  /* 0x0000001716177211 */ /* 0x000fe400078ff8ff */
[----:B------:R-:W-:-:S03]  /*4580*/  LOP3.LUT R19, R19, 0x80, R24, 0xf8, !PT ;  /* 0x0000008013137812 */ /* 0x000fc600078ef818 */
[----:B------:R-:W-:Y:S01]  /*4590*/  IMAD.IADD R23, R0, 0x1, R23 ;  /* 0x0000000100177824 */ /* 0x000fe200078e0217 */
[----:B------:R-:W-:Y:S01]  /*45a0*/  LOP3.LUT R20, R19, 0x4, RZ, 0x3c, !PT ;  /* 0x0000000413147812 */ /* 0x000fe200078e3cff */
[----:B------:R-:W-:Y:S01]  /*45b0*/  STS [R19], R84 ;  /* 0x0000005413007388 */ /* 0x000fe20000000800 */
[----:B------:R-:W-:Y:S02]  /*45c0*/  IMAD R0, R18, c[0x0][0x194], RZ ;  /* 0x0000650012007a24 */ /* 0x000fe400078e02ff */
[C---:B------:R-:W-:Y:S01]  /*45d0*/  LOP3.LUT R21, R23.reuse, 0x4, RZ, 0x3c, !PT ;  /* 0x0000000417157812 */ /* 0x040fe200078e3cff */
[----:B------:R-:W-:Y:S01]  /*45e0*/  STS [R19+0x200], R85 ;  /* 0x0002005513007388 */ /* 0x000fe20000000800 */
[C---:B------:R-:W-:Y:S02]  /*45f0*/  LOP3.LUT R22, R23.reuse, 0x8, RZ, 0x3c, !PT ;  /* 0x0000000817167812 */ /* 0x040fe400078e3cff */
[----:B------:R-:W-:Y:S01]  /*4600*/  LOP3.LUT R24, R23, 0xc, RZ, 0x3c, !PT ;  /* 0x0000000c17187812 */ /* 0x000fe200078e3cff */
[----:B------:R-:W-:Y:S01]  /*4610*/  STS [R19+0x100], R72 ;  /* 0x0001004813007388 */ /* 0x000fe20000000800 */
[----:B------:R-:W-:-:S03]  /*4620*/  LEA R39, P2, R0, c[0x0][0x170], 0x1 ;  /* 0x00005c0000277a11 */ /* 0x000fc600078408ff */
[----:B------:R0:W-:Y:S01]  /*4630*/  STS [R19+0x300], R73 ;  /* 0x0003004913007388 */ /* 0x0001e20000000800 */
[----:B------:R-:W-:Y:S01]  /*4640*/  LEA.HI.X.SX32 R41, R0, c[0x0][0x174], 0x1, P2 ;  /* 0x00005d0000297a11 */ /* 0x000fe200010f0eff */
[----:B------:R-:W-:Y:S02]  /*4650*/  IMAD R0, R4, c[0x0][0x198], RZ ;  /* 0x0000660004007a24 */ /* 0x000fe400078e02ff */
[----:B------:R-:W-:Y:S03]  /*4660*/  STS [R20+0x800], R86 ;  /* 0x0008005614007388 */ /* 0x000fe60000000800 */
[----:B------:R-:W-:Y:S01]  /*4670*/  LEA R4, P6, R0, R39, 0x1 ;  /* 0x0000002700047211 */ /* 0x000fe200078c08ff */
[----:B------:R-:W-:Y:S01]  /*4680*/  STS [R20+0xa00], R87 ;  /* 0x000a005714007388 */ /* 0x000fe20000000800 */
[----:B0-----:R-:W-:-:S03]  /*4690*/  IMAD R19, R2, c[0x0][0x198], RZ ;  /* 0x0000660002137a24 */ /* 0x001fc600078e02ff */
[----:B------:R-:W-:Y:S02]  /*46a0*/  STS [R20+0x900], R74 ;  /* 0x0009004a14007388 */ /* 0x000fe40000000800 */
[C---:B------:R-:W-:Y:S02]  /*46b0*/  LEA R18, P2, R19.reuse, R39, 0x1 ;  /* 0x0000002713127211 */ /* 0x040fe400078408ff */
[----:B------:R0:W-:Y:S02]  /*46c0*/  STS [R20+0xb00], R75 ;  /* 0x000b004b14007388 */ /* 0x0001e40000000800 */
[----:B------:R-:W-:Y:S02]  /*46d0*/  LEA.HI.X.SX32 R19, R19, R41, 0x1, P2 ;  /* 0x0000002913137211 */ /* 0x000fe400010f0eff */
[----:B------:R-:W-:Y:S01]  /*46e0*/  BAR.SYNC.DEFER_BLOCKING 0x0 ;  /* 0x0000000000007b1d */ /* 0x000fe20000010000 */
[----:B------:R-:W-:-:S04]  /*46f0*/  LEA R2, P2, R3, R39, 0x1 ;  /* 0x0000002703027211 */ /* 0x000fc800078408ff */
[----:B------:R-:W-:Y:S01]  /*4700*/  LEA.HI.X.SX32 R3, R3, R41, 0x1, P2 ;  /* 0x0000002903037211 */ /* 0x000fe200010f0eff */
[----:B0-----:R-:W-:Y:S01]  /*4710*/  IMAD R20, R5, c[0x0][0x198], RZ ;  /* 0x0000660005147a24 */ /* 0x001fe200078e02ff */
[C---:B------:R-:W-:Y:S01]  /*4720*/  ISETP.LT.AND P2, PT, R6.reuse, c[0x0][0x17c], !P0 ;  /* 0x00005f0006007a0c */ /* 0x040fe20004741270 */
[----:B------:R-:W0:Y:S04]  /*4730*/  LDS R25, [R23] ;  /* 0x0000000017197984 */ /* 0x000e280000000800 */
[----:B------:R-:W1:Y:S04]  /*4740*/  LDS R27, [R21] ;  /* 0x00000000151b7984 */ /* 0x000e680000000800 */
[----:B------:R-:W2:Y:S04]  /*4750*/  LDS R31, [R22] ;  /* 0x00000000161f7984 */ /* 0x000ea80000000800 */
[----:B------:R-:W3:Y:S04]  /*4760*/  LDS R35, [R24] ;  /* 0x0000000018237984 */ /* 0x000ee80000000800 */
[----:B------:R-:W4:Y:S04]  /*4770*/  LDS R23, [R23+0x400] ;  /* 0x0004000017177984 */ /* 0x000f280000000800 */
[----:B------:R5:W4:Y:S04]  /*4780*/  LDS R29, [R21+0x400] ;  /* 0x00040000151d7984 */ /* 0x000b280000000800 */
[----:B------:R-:W4:Y:S04]  /*4790*/  LDS R33, [R22+0x400] ;  /* 0x0004000016217984 */ /* 0x000f280000000800 */
[----:B------:R-:W4:Y:S01]  /*47a0*/  LDS R37, [R24+0x400] ;  /* 0x0004000018257984 */ /* 0x000f220000000800 */
[----:B-----5:R-:W-:-:S03]  /*47b0*/  IMAD R21, R6, c[0x0][0x198], RZ ;  /* 0x0000660006157a24 */ /* 0x020fc600078e02ff */
[----:B0-----:R0:W-:Y:S01]  /*47c0*/  @P1 STG.E.U16 [R18.64], R25 ;  /* 0x0000001912001986 */ /* 0x0011e2000c101506 */
[----:B------:R-:W-:Y:S02]  /*47d0*/  ISETP.LT.AND P1, PT, R5, c[0x0][0x17c], !P0 ;  /* 0x00005f0005007a0c */ /* 0x000fe40004721270 */
[----:B------:R-:W-:Y:S01]  /*47e0*/  LEA.HI.X.SX32 R5, R0, R41, 0x1, P6 ;  /* 0x0000002900057211 */ /* 0x000fe200030f0eff */
[----:B-1----:R1:W-:Y:S01]  /*47f0*/  @P4 STG.E.U16 [R2.64], R27 ;  /* 0x0000001b02004986 */ /* 0x0023e2000c101506 */
[C---:B------:R-:W-:Y:S01]  /*4800*/  LEA R6, P4, R20.reuse, R39, 0x1 ;  /* 0x0000002714067211 */ /* 0x040fe200078808ff */
[C---:B------:R-:W-:Y:S01]  /*4810*/  IMAD R0, R7.reuse, c[0x0][0x198], RZ ;  /* 0x0000660007007a24 */ /* 0x040fe200078e02ff */
[----:B------:R-:W-:Y:S01]  /*4820*/  ISETP.LT.AND P6, PT, R7, c[0x0][0x17c], !P0 ;  /* 0x00005f0007007a0c */ /* 0x000fe200047c1270 */
[----:B--2---:R2:W-:Y:S01]  /*4830*/  @P3 STG.E.U16 [R4.64], R31 ;  /* 0x0000001f04003986 */ /* 0x0045e2000c101506 */
[----:B------:R-:W-:Y:S02]  /*4840*/  LEA.HI.X.SX32 R7, R20, R41, 0x1, P4 ;  /* 0x0000002914077211 */ /* 0x000fe400020f0eff */
[----:B------:R-:W-:-:S02]  /*4850*/  LEA R20, P3, R0, R39, 0x1 ;  /* 0x0000002700147211 */ /* 0x000fc400078608ff */
[C---:B0-----:R-:W-:Y:S01]  /*4860*/  LEA R18, P5, R21.reuse, R39, 0x1 ;  /* 0x0000002715127211 */ /* 0x041fe200078a08ff */
[----:B---3--:R0:W-:Y:S01]  /*4870*/  @P1 STG.E.U16 [R6.64], R35 ;  /* 0x0000002306001986 */ /* 0x0081e2000c101506 */
[C---:B------:R-:W-:Y:S01]  /*4880*/  ISETP.LT.AND P4, PT, R10.reuse, c[0x0][0x17c], !P0 ;  /* 0x00005f000a007a0c */ /* 0x040fe20004781270 */
[----:B------:R-:W-:Y:S01]  /*4890*/  IMAD R10, R10, c[0x0][0x198], RZ ;  /* 0x000066000a0a7a24 */ /* 0x000fe200078e02ff */
[-C--:B------:R-:W-:Y:S02]  /*48a0*/  LEA.HI.X.SX32 R19, R21, R41.reuse, 0x1, P5 ;  /* 0x0000002915137211 */ /* 0x080fe400028f0eff */
[----:B------:R-:W-:Y:S01]  /*48b0*/  LEA.HI.X.SX32 R21, R0, R41, 0x1, P3 ;  /* 0x0000002900157211 */ /* 0x000fe200018f0eff */
[----:B------:R-:W-:Y:S01]  /*48c0*/  IMAD R0, R15, c[0x0][0x198], RZ ;  /* 0x000066000f007a24 */ /* 0x000fe200078e02ff */
[C---:B------:R-:W-:Y:S01]  /*48d0*/  ISETP.LT.AND P3, PT, R8.reuse, c[0x0][0x17c], !P0 ;  /* 0x00005f0008007a0c */ /* 0x040fe20004761270 */
[----:B------:R-:W-:Y:S01]  /*48e0*/  IMAD R8, R8, c[0x0][0x198], RZ ;  /* 0x0000660008087a24 */ /* 0x000fe200078e02ff */
[----:B----4-:R3:W-:Y:S01]  /*48f0*/  @P2 STG.E.U16 [R18.64], R23 ;  /* 0x0000001712002986 */ /* 0x0107e2000c101506 */
[C---:B------:R-:W-:Y:S01]  /*4900*/  ISETP.LT.AND P2, PT, R9.reuse, c[0x0][0x17c], !P0 ;  /* 0x00005f0009007a0c */ /* 0x040fe20004741270 */
[----:B------:R-:W-:Y:S01]  /*4910*/  IMAD R9, R9, c[0x0][0x198], RZ ;  /* 0x0000660009097a24 */ /* 0x000fe200078e02ff */
[----:B-1----:R-:W-:Y:S01]  /*4920*/  PRMT R27, R27, 0x7632, R27 ;  /* 0x000076321b1b7816 */ /* 0x002fe2000000001b */
[----:B------:R-:W-:Y:S01]  /*4930*/  @P6 STG.E.U16 [R20.64], R29 ;  /* 0x0000001d14006986 */ /* 0x000fe2000c101506 */
[----:B------:R-:W-:-:S02]  /*4940*/  LEA R2, P1, R8, R39, 0x1 ;  /* 0x0000002708027211 */ /* 0x000fc400078208ff */
[----:B--2---:R-:W-:Y:S02]  /*4950*/  LEA R4, P5, R9, R39, 0x1 ;  /* 0x0000002709047211 */ /* 0x004fe400078a08ff */
[----:B------:R-:W-:Y:S02]  /*4960*/  LEA.HI.X.SX32 R3, R8, R41, 0x1, P1 ;  /* 0x0000002908037211 */ /* 0x000fe400008f0eff */
[C---:B------:R-:W-:Y:S01]  /*4970*/  ISETP.LT.AND P1, PT, R11.reuse, c[0x0][0x17c], !P0 ;  /* 0x00005f000b007a0c */ /* 0x040fe20004721270 */
[----:B------:R-:W-:Y:S01]  /*4980*/  IMAD R11, R11, c[0x0][0x198], RZ ;  /* 0x000066000b0b7a24 */ /* 0x000fe200078e02ff */
[C---:B0-----:R-:W-:Y:S01]  /*4990*/  LEA R6, P6, R10.reuse, R39, 0x1 ;  /* 0x000000270a067211 */ /* 0x041fe200078c08ff */
[----:B------:R0:W-:Y:S01]  /*49a0*/  @P3 STG.E.U16 [R2.64], R33 ;  /* 0x0000002102003986 */ /* 0x0001e2000c101506 */
[-C--:B------:R-:W-:Y:S01]  /*49b0*/  LEA.HI.X.SX32 R5, R9, R41.reuse, 0x1, P5 ;  /* 0x0000002909057211 */ /* 0x080fe200028f0eff */
[----:B---3--:R-:W-:Y:S01]  /*49c0*/  IMAD R18, R17, c[0x0][0x198], RZ ;  /* 0x0000660011127a24 */ /* 0x008fe200078e02ff */
[----:B------:R-:W-:-:S02]  /*49d0*/  LEA.HI.X.SX32 R7, R10, R41, 0x1, P6 ;  /* 0x000000290a077211 */ /* 0x000fc400030f0eff */
[C---:B------:R-:W-:Y:S01]  /*49e0*/  LEA R8, P3, R11.reuse, R39, 0x1 ;  /* 0x000000270b087211 */ /* 0x040fe200078608ff */
[----:B------:R1:W-:Y:S01]  /*49f0*/  @P2 STG.E.U16 [R4.64], R37 ;  /* 0x0000002504002986 */ /* 0x0003e2000c101506 */
[C---:B------:R-:W-:Y:S01]  /*4a00*/  ISETP.LT.AND P5, PT, R12.reuse, c[0x0][0x17c], !P0 ;  /* 0x00005f000c007a0c */ /* 0x040fe200047a1270 */
[----:B------:R-:W-:Y:S01]  /*4a10*/  IMAD R12, R12, c[0x0][0x198], RZ ;  /* 0x000066000c0c7a24 */ /* 0x000fe200078e02ff */
[----:B------:R-:W-:Y:S01]  /*4a20*/  LEA.HI.X.SX32 R9, R11, R41, 0x1, P3 ;  /* 0x000000290b097211 */ /* 0x000fe200018f0eff */
[----:B------:R-:W-:Y:S01]  /*4a30*/  IMAD R11, R16, c[0x0][0x198], RZ ;  /* 0x00006600100b7a24 */ /* 0x000fe200078e02ff */
[C---:B------:R-:W-:Y:S01]  /*4a40*/  ISETP.LT.AND P3, PT, R14.reuse, c[0x0][0x17c], !P0 ;  /* 0x00005f000e007a0c */ /* 0x040fe20004761270 */
[----:B------:R-:W-:Y:S01]  /*4a50*/  IMAD R14, R14, c[0x0][0x198], RZ ;  /* 0x000066000e0e7a24 */ /* 0x000fe200078e02ff */
[----:B0-----:R-:W-:Y:S02]  /*4a60*/  PRMT R3, R25, 0x7632, R3 ;  /* 0x0000763219037816 */ /* 0x001fe40000000003 */
[----:B------:R-:W-:-:S02]  /*4a70*/  LEA R2, P6, R12, R39, 0x1 ;  /* 0x000000270c027211 */ /* 0x000fc400078c08ff */
[----:B------:R-:W-:Y:S01]  /*4a80*/  PRMT R31, R31, 0x7632, R31 ;  /* 0x000076321f1f7816 */ /* 0x000fe2000000001f */
[----:B------:R0:W-:Y:S01]  /*4a90*/  @P4 STG.E.U16 [R6.64], R3 ;  /* 0x0000000306004986 */ /* 0x0001e2000c101506 */
[C---:B------:R-:W-:Y:S01]  /*4aa0*/  ISETP.LT.AND P4, PT, R13.reuse, c[0x0][0x17c], !P0 ;  /* 0x00005f000d007a0c */ /* 0x040fe20004781270 */
[----:B------:R-:W-:Y:S01]  /*4ab0*/  IMAD R13, R13, c[0x0][0x198], RZ ;  /* 0x000066000d0d7a24 */ /* 0x000fe200078e02ff */
[----:B------:R-:W-:Y:S01]  /*4ac0*/  PRMT R35, R35, 0x7632, R35 ;  /* 0x0000763223237816 */ /* 0x000fe20000000023 */
[----:B------:R2:W-:Y:S01]  /*4ad0*/  @P1 STG.E.U16 [R8.64], R27 ;  /* 0x0000001b08001986 */ /* 0x0005e2000c101506 */
[----:B------:R-:W-:Y:S02]  /*4ae0*/  PRMT R29, R29, 0x7632, R29 ;  /* 0x000076321d1d7816 */ /* 0x000fe4000000001d */
[----:B-1----:R-:W-:-:S04]  /*4af0*/  LEA R4, P1, R13, R39, 0x1 ;  /* 0x000000270d047211 */ /* 0x002fc800078208ff */
[----:B------:R-:W-:Y:S02]  /*4b00*/  LEA.HI.X.SX32 R5, R13, R41, 0x1, P1 ;  /* 0x000000290d057211 */ /* 0x000fe400008f0eff */
[CC--:B0-----:R-:W-:Y:S02]  /*4b10*/  LEA R6, P2, R14.reuse, R39.reuse, 0x1 ;  /* 0x000000270e067211 */ /* 0x0c1fe400078408ff */
[----:B------:R-:W-:Y:S02]  /*4b20*/  LEA R10, P1, R11, R39, 0x1 ;  /* 0x000000270b0a7211 */ /* 0x000fe400078208ff */
[-C--:B------:R-:W-:Y:S02]  /*4b30*/  LEA.HI.X.SX32 R7, R14, R41.reuse, 0x1, P2 ;  /* 0x000000290e077211 */ /* 0x080fe400010f0eff */
[----:B------:R-:W-:Y:S02]  /*4b40*/  ISETP.LT.AND P2, PT, R15, c[0x0][0x17c], !P0 ;  /* 0x00005f000f007a0c */ /* 0x000fe40004741270 */
[----:B------:R-:W-:-:S02]  /*4b50*/  LEA.HI.X.SX32 R11, R11, R41, 0x1, P1 ;  /* 0x000000290b0b7211 */ /* 0x000fc400008f0eff */
[----:B------:R-:W-:Y:S02]  /*4b60*/  LEA.HI.X.SX32 R3, R12, R41, 0x1, P6 ;  /* 0x000000290c037211 */ /* 0x000fe400030f0eff */
[----:B------:R-:W-:Y:S02]  /*4b70*/  ISETP.LT.AND P1, PT, R16, c[0x0][0x17c], !P0 ;  /* 0x00005f0010007a0c */ /* 0x000fe40004721270 */
[----:B------:R-:W-:Y:S01]  /*4b80*/  ISETP.LT.AND P0, PT, R17, c[0x0][0x17c], !P0 ;  /* 0x00005f0011007a0c */ /* 0x000fe20004701270 */
[----:B------:R0:W-:Y:S01]  /*4b90*/  @P5 STG.E.U16 [R2.64], R31 ;  /* 0x0000001f02005986 */ /* 0x0001e2000c101506 */
[----:B--2---:R-:W-:-:S03]  /*4ba0*/  LEA R8, P6, R0, R39, 0x1 ;  /* 0x0000002700087211 */ /* 0x004fc600078c08ff */
[----:B------:R1:W-:Y:S01]  /*4bb0*/  @P4 STG.E.U16 [R4.64], R35 ;  /* 0x0000002304004986 */ /* 0x0003e2000c101506 */
[----:B------:R-:W-:Y:S02]  /*4bc0*/  LEA.HI.X.SX32 R9, R0, R41, 0x1, P6 ;  /* 0x0000002900097211 */ /* 0x000fe400030f0eff */
[----:B------:R-:W-:-:S04]  /*4bd0*/  LEA R12, P6, R18, R39, 0x1 ;  /* 0x00000027120c7211 */ /* 0x000fc800078c08ff */
[----:B------:R-:W-:Y:S02]  /*4be0*/  LEA.HI.X.SX32 R13, R18, R41, 0x1, P6 ;  /* 0x00000029120d7211 */ /* 0x000fe400030f0eff */
[----:B0-----:R-:W-:Y:S02]  /*4bf0*/  PRMT R3, R23, 0x7632, R3 ;  /* 0x0000763217037816 */ /* 0x001fe40000000003 */
[----:B-1----:R-:W-:-:S03]  /*4c00*/  PRMT R5, R33, 0x7632, R5 ;  /* 0x0000763221057816 */ /* 0x002fc60000000005 */
[----:B------:R0:W-:Y:S04]  /*4c10*/  @P3 STG.E.U16 [R6.64], R3 ;  /* 0x0000000306003986 */ /* 0x0001e8000c101506 */
[----:B------:R0:W-:Y:S04]  /*4c20*/  @P2 STG.E.U16 [R8.64], R29 ;  /* 0x0000001d08002986 */ /* 0x0001e8000c101506 */
[----:B------:R0:W-:Y:S01]  /*4c30*/  @P1 STG.E.U16 [R10.64], R5 ;  /* 0x000000050a001986 */ /* 0x0001e2000c101506 */
[----:B------:R-:W-:Y:S05]  /*4c40*/  @!P0 EXIT ;  /* 0x000000000000894d */ /* 0x000fea0003800000 */
[----:B0-----:R-:W-:-:S05]  /*4c50*/  PRMT R6, R37, 0x7632, R6 ;  /* 0x0000763225067816 */ /* 0x001fca0000000006 */
[----:B------:R-:W-:Y:S01]  /*4c60*/  STG.E.U16 [R12.64], R6 ;  /* 0x000000060c007986 */ /* 0x000fe2000c101506 */
[----:B------:R-:W-:Y:S05]  /*4c70*/  EXIT ;  /* 0x000000000000794d */ /* 0x000fea0003800000 */
.L_x_3:
[----:B------:R-:W-:-:S00]  /*4c80*/  BRA `(.L_x_3) ;  /* 0xfffffff000007947 */ /* 0x000fc0000383ffff */
[----:B------:R-:W-:-:S00]  /*4c90*/  NOP ;  /* 0x0000000000007918 */ /* 0x000fc00000000000 */
        /* <DEDUP_REMOVED lines=14> */
.L_x_4:


//--------------------- .nv.shared.matmul_kernel  --------------------------
	.section	.nv.shared.matmul_kernel,"aw",@nobits
	.sectionflags	@""
	.align	16
